	.target	sm_90a

	.elftype	@"ET_EXEC"


//--------------------- .note.nv.tkinfo           --------------------------
	.section	.note.nv.tkinfo,"",@"SHT_NOTE"
	.sectionflags	@"SHF_NOTE_NV_TKINFO"
	.tkinfo
        /*0018*/ 	.word	0x00000002
        /*0030*/ 	.string	""
        /*0030*/ 	.string	"ptxas"
        /*0030*/ 	.string	"Cuda compilation tools, release 13.0, V13.0.88"
        /*0030*/ 	.string	"Build cuda_13.0.r13.0/compiler.36424714_0"
        /*0030*/ 	.string	"-v  -suppress-debug-info  -lineinfo  -arch sm_90a "



//--------------------- .note.nv.cuinfo           --------------------------
	.section	.note.nv.cuinfo,"",@"SHT_NOTE"
	.sectionflags	@"SHF_NOTE_NV_CUINFO"
        /*0018*/ 	.short	0x0002
        /*001a*/ 	.short	0x005a
        /*001c*/ 	.short	0x0082
	.zero		2


//--------------------- .nv.info                  --------------------------
	.section	.nv.info,"",@"SHT_CUDA_INFO"
	.align	4


	//----- nvinfo : EIATTR_REGCOUNT
	.align		4
        /*0000*/ 	.byte	0x04, 0x2f
        /*0002*/ 	.short	(.L_1 - .L_0)
	.align		4
.L_0:
        /*0004*/ 	.word	index@(gluon_wgmma)
        /*0008*/ 	.word	0x0000003a


	//----- nvinfo : EIATTR_FRAME_SIZE
	.align		4
.L_1:
        /*000c*/ 	.byte	0x04, 0x11
        /*000e*/ 	.short	(.L_3 - .L_2)
	.align		4
.L_2:
        /*0010*/ 	.word	index@(gluon_wgmma)
        /*0014*/ 	.word	0x00000000


	//----- nvinfo : EIATTR_MIN_STACK_SIZE
	.align		4
.L_3:
        /*0018*/ 	.byte	0x04, 0x12
        /*001a*/ 	.short	(.L_5 - .L_4)
	.align		4
.L_4:
        /*001c*/ 	.word	index@(gluon_wgmma)
        /*0020*/ 	.word	0x00000000
.L_5:


//--------------------- .nv.compat                --------------------------
	.section	.nv.compat,"",@"SHT_CUDA_COMPAT_INFO"
	.align	4
        /*0000*/ 	.byte	0x02, 0x09, 0x01, 0x00, 0x02, 0x02, 0x04, 0x00, 0x02, 0x05, 0x05, 0x00, 0x03, 0x07, 0x01, 0x01
        /*0010*/ 	.byte	0x02, 0x03, 0x03, 0x00, 0x02, 0x06, 0x01, 0x00, 0x04, 0x0b, 0x08, 0x00, 0x00, 0x00, 0x00, 0x00
        /*0020*/ 	.byte	0x00, 0x00, 0x00, 0x00


//--------------------- .nv.info.gluon_wgmma      --------------------------
	.section	.nv.info.gluon_wgmma,"",@"SHT_CUDA_INFO"
	.sectionflags	@""
	.align	4


	//----- nvinfo : EIATTR_CUDA_API_VERSION
	.align		4
        /*0000*/ 	.byte	0x04, 0x37
        /*0002*/ 	.short	(.L_7 - .L_6)
.L_6:
        /*0004*/ 	.word	0x00000082


	//----- nvinfo : EIATTR_KPARAM_INFO
	.align		4
.L_7:
        /*0008*/ 	.byte	0x04, 0x17
        /*000a*/ 	.short	(.L_9 - .L_8)
.L_8:
        /*000c*/ 	.word	0x00000000
        /*0010*/ 	.short	0x000a
        /*0012*/ 	.short	0x0048
        /*0014*/ 	.byte	0x00, 0xf4, 0x21, 0x00


	//----- nvinfo : EIATTR_KPARAM_INFO
	.align		4
.L_9:
        /*0018*/ 	.byte	0x04, 0x17
        /*001a*/ 	.short	(.L_11 - .L_10)
.L_10:
        /*001c*/ 	.word	0x00000000
        /*0020*/ 	.short	0x0009
        /*0022*/ 	.short	0x0040
        /*0024*/ 	.byte	0x00, 0xf4, 0x21, 0x00


	//----- nvinfo : EIATTR_KPARAM_INFO
	.align		4
.L_11:
        /*0028*/ 	.byte	0x04, 0x17
        /*002a*/ 	.short	(.L_13 - .L_12)
.L_12:
        /*002c*/ 	.word	0x00000000
        /*0030*/ 	.short	0x0008
        /*0032*/ 	.short	0x0038
        /*0034*/ 	.byte	0x00, 0xf0, 0x21, 0x00


	//----- nvinfo : EIATTR_KPARAM_INFO
	.align		4
.L_13:
        /*0038*/ 	.byte	0x04, 0x17
        /*003a*/ 	.short	(.L_15 - .L_14)
.L_14:
        /*003c*/ 	.word	0x00000000
        /*0040*/ 	.short	0x0007
        /*0042*/ 	.short	0x0030
        /*0044*/ 	.byte	0x00, 0xf0, 0x21, 0x00


	//----- nvinfo : EIATTR_KPARAM_INFO
	.align		4
.L_15:
        /*0048*/ 	.byte	0x04, 0x17
        /*004a*/ 	.short	(.L_17 - .L_16)
.L_16:
        /*004c*/ 	.word	0x00000000
        /*0050*/ 	.short	0x0006
        /*0052*/ 	.short	0x0028
        /*0054*/ 	.byte	0x00, 0xf0, 0x21, 0x00


	//----- nvinfo : EIATTR_KPARAM_INFO
	.align		4
.L_17:
        /*0058*/ 	.byte	0x04, 0x17
        /*005a*/ 	.short	(.L_19 - .L_18)
.L_18:
        /*005c*/ 	.word	0x00000000
        /*0060*/ 	.short	0x0005
        /*0062*/ 	.short	0x0020
        /*0064*/ 	.byte	0x00, 0xf0, 0x11, 0x00


	//----- nvinfo : EIATTR_KPARAM_INFO
	.align		4
.L_19:
        /*0068*/ 	.byte	0x04, 0x17
        /*006a*/ 	.short	(.L_21 - .L_20)
.L_20:
        /*006c*/ 	.word	0x00000000
        /*0070*/ 	.short	0x0004
        /*0072*/ 	.short	0x001c
        /*0074*/ 	.byte	0x00, 0xf0, 0x11, 0x00


	//----- nvinfo : EIATTR_KPARAM_INFO
	.align		4
.L_21:
        /*0078*/ 	.byte	0x04, 0x17
        /*007a*/ 	.short	(.L_23 - .L_22)
.L_22:
        /*007c*/ 	.word	0x00000000
        /*0080*/ 	.short	0x0003
        /*0082*/ 	.short	0x0018
        /*0084*/ 	.byte	0x00, 0xf0, 0x11, 0x00


	//----- nvinfo : EIATTR_KPARAM_INFO
	.align		4
.L_23:
        /*0088*/ 	.byte	0x04, 0x17
        /*008a*/ 	.short	(.L_25 - .L_24)
.L_24:
        /*008c*/ 	.word	0x00000000
        /*0090*/ 	.short	0x0002
        /*0092*/ 	.short	0x0010
        /*0094*/ 	.byte	0x00, 0xf4, 0x21, 0x00


	//----- nvinfo : EIATTR_KPARAM_INFO
	.align		4
.L_25:
        /*0098*/ 	.byte	0x04, 0x17
        /*009a*/ 	.short	(.L_27 - .L_26)
.L_26:
        /*009c*/ 	.word	0x00000000
        /*00a0*/ 	.short	0x0001
        /*00a2*/ 	.short	0x0008
        /*00a4*/ 	.byte	0x00, 0xf4, 0x21, 0x00


	//----- nvinfo : EIATTR_KPARAM_INFO
	.align		4
.L_27:
        /*00a8*/ 	.byte	0x04, 0x17
        /*00aa*/ 	.short	(.L_29 - .L_28)
.L_28:
        /*00ac*/ 	.word	0x00000000
        /*00b0*/ 	.short	0x0000
        /*00b2*/ 	.short	0x0000
        /*00b4*/ 	.byte	0x00, 0xf4, 0x21, 0x00


	//----- nvinfo : EIATTR_SPARSE_MMA_MASK
	.align		4
.L_29:
        /*00b8*/ 	.byte	0x03, 0x50
        /*00ba*/ 	.short	0x0000


	//----- nvinfo : EIATTR_MAXREG_COUNT
	.align		4
        /*00bc*/ 	.byte	0x03, 0x1b
        /*00be*/ 	.short	0x00ff


	//----- nvinfo : EIATTR_NUM_BARRIERS
	.align		4
        /*00c0*/ 	.byte	0x02, 0x4c
        /*00c2*/ 	.byte	0x01
	.zero		1


	//----- nvinfo : EIATTR_MERCURY_ISA_VERSION
	.align		4
        /*00c4*/ 	.byte	0x03, 0x5f
        /*00c6*/ 	.short	0x0101


	//----- nvinfo : EIATTR_INT_WARP_WIDE_INSTR_OFFSETS
	.align		4
        /*00c8*/ 	.byte	0x04, 0x31
        /*00ca*/ 	.short	(.L_31 - .L_30)


	//   ....[0]....
.L_30:
        /*00cc*/ 	.word	0x00001320


	//   ....[1]....
        /*00d0*/ 	.word	0x00001340


	//   ....[2]....
        /*00d4*/ 	.word	0x000013f0


	//   ....[3]....
        /*00d8*/ 	.word	0x000016a0


	//   ....[4]....
        /*00dc*/ 	.word	0x000016b0


	//   ....[5]....
        /*00e0*/ 	.word	0x00001720


	//   ....[6]....
        /*00e4*/ 	.word	0x00001730


	//   ....[7]....
        /*00e8*/ 	.word	0x00001cd0


	//   ....[8]....
        /*00ec*/ 	.word	0x00001ce0


	//----- nvinfo : EIATTR_COOP_GROUP_MASK_REGIDS
	.align		4
.L_31:
        /*00f0*/ 	.byte	0x04, 0x29
        /*00f2*/ 	.short	(.L_33 - .L_32)


	//   ....[0]....
.L_32:
        /*00f4*/ 	.word	0xffffffff


	//   ....[1]....
        /*00f8*/ 	.word	0xffffffff


	//   ....[2]....
        /*00fc*/ 	.word	0xffffffff


	//----- nvinfo : EIATTR_COOP_GROUP_INSTR_OFFSETS
	.align		4
.L_33:
        /*0100*/ 	.byte	0x04, 0x28
        /*0102*/ 	.short	(.L_35 - .L_34)


	//   ....[0]....
.L_34:
        /*0104*/ 	.word	0x00000150


	//   ....[1]....
        /*0108*/ 	.word	0x00000720


	//   ....[2]....
        /*010c*/ 	.word	0x00000cd0


	//----- nvinfo : EIATTR_MBARRIER_INSTR_OFFSETS
	.align		4
.L_35:
        /*0110*/ 	.byte	0x04, 0x39
        /*0112*/ 	.short	(.L_37 - .L_36)


	//   ....[0]....
.L_36:
        /*0114*/ 	.word	0x00001470
        /*0118*/ 	.word	0x000000ff
        /*011c*/ 	.word	0x0000c000
        /*0120*/ 	.short	0x0100
        /*0122*/ 	.byte	0x10
	.zero		1


	//   ....[1]....
        /*0124*/ 	.word	0x00001490
        /*0128*/ 	.word	0x000000ff
        /*012c*/ 	.word	0x0000c008
        /*0130*/ 	.short	0x0100
        /*0132*/ 	.byte	0x10
	.zero		1


	//   ....[2]....
        /*0134*/ 	.word	0x000017e0
        /*0138*/ 	.word	0x000000ff
        /*013c*/ 	.word	0x0000c000
        /*0140*/ 	.short	0x010a
        /*0142*/ 	.byte	0x14
	.zero		1


	//   ....[3]....
        /*0144*/ 	.word	0x00001b40
        /*0148*/ 	.word	0x000000ff
        /*014c*/ 	.word	0x0000c000
        /*0150*/ 	.short	0x0108
        /*0152*/ 	.byte	0x10
	.zero		1


	//   ....[4]....
        /*0154*/ 	.word	0x00001c60
        /*0158*/ 	.word	0x000000ff
        /*015c*/ 	.word	0x0000c008
        /*0160*/ 	.short	0x0108
        /*0162*/ 	.byte	0x10
	.zero		1


	//   ....[5]....
        /*0164*/ 	.word	0x00001d90
        /*0168*/ 	.word	0x000000ff
        /*016c*/ 	.word	0x0000c000
        /*0170*/ 	.short	0x010a
        /*0172*/ 	.byte	0x14
	.zero		1


	//----- nvinfo : EIATTR_NUM_MBARRIERS
	.align		4
.L_37:
        /*0174*/ 	.byte	0x03, 0x38
        /*0176*/ 	.short	0x0002


	//----- nvinfo : EIATTR_EXIT_INSTR_OFFSETS
	.align		4
        /*0178*/ 	.byte	0x04, 0x1c
        /*017a*/ 	.short	(.L_39 - .L_38)


	//   ....[0]....
.L_38:
        /*017c*/ 	.word	0x00001d80


	//----- nvinfo : EIATTR_REQNTID
	.align		4
.L_39:
        /*0180*/ 	.byte	0x04, 0x10
        /*0182*/ 	.short	(.L_41 - .L_40)
.L_40:
        /*0184*/ 	.word	0x00000100
        /*0188*/ 	.word	0x00000001
        /*018c*/ 	.word	0x00000001


	//----- nvinfo : EIATTR_CRS_STACK_SIZE
	.align		4
.L_41:
        /*0190*/ 	.byte	0x04, 0x1e
        /*0192*/ 	.short	(.L_43 - .L_42)
.L_42:
        /*0194*/ 	.word	0x00000000


	//----- nvinfo : EIATTR_CBANK_PARAM_SIZE
	.align		4
.L_43:
        /*0198*/ 	.byte	0x03, 0x19
        /*019a*/ 	.short	0x0050


	//----- nvinfo : EIATTR_PARAM_CBANK
	.align		4
        /*019c*/ 	.byte	0x04, 0x0a
        /*019e*/ 	.short	(.L_45 - .L_44)
	.align		4
.L_44:
        /*01a0*/ 	.word	index@(.nv.constant0.gluon_wgmma)
        /*01a4*/ 	.short	0x0210
        /*01a6*/ 	.short	0x0050


	//----- nvinfo : EIATTR_SW_WAR
	.align		4
.L_45:
        /*01a8*/ 	.byte	0x04, 0x36
        /*01aa*/ 	.short	(.L_47 - .L_46)
.L_46:
        /*01ac*/ 	.word	0x00000008
.L_47:


//--------------------- .nv.callgraph             --------------------------
	.section	.nv.callgraph,"",@"SHT_CUDA_CALLGRAPH"
	.align	4
	.sectionentsize	8
	.align		4
        /*0000*/ 	.word	0x00000000
	.align		4
        /*0004*/ 	.word	0xffffffff
	.align		4
        /*0008*/ 	.word	0x00000000
	.align		4
        /*000c*/ 	.word	0xfffffffe
	.align		4
        /*0010*/ 	.word	0x00000000
	.align		4
        /*0014*/ 	.word	0xfffffffd
	.align		4
        /*0018*/ 	.word	0x00000000
	.align		4
        /*001c*/ 	.word	0xfffffffc


//--------------------- .text.gluon_wgmma         --------------------------
	.section	.text.gluon_wgmma,"ax",@progbits
	.align	128
        .global         gluon_wgmma
        .type           gluon_wgmma,@function
        .size           gluon_wgmma,(.L_x_52 - gluon_wgmma)
        .other          gluon_wgmma,@"STO_CUDA_ENTRY STV_DEFAULT"
gluon_wgmma:
.text.gluon_wgmma:
[----:B------:R-:W-:Y:S01]  /*0000*/  LDC R1, c[0x0][0x28] ;  /* 0x00000a00ff017b82 */ /* 0x000fe20000000800 */
[----:B------:R-:W1:Y:S07]  /*0010*/  S2R R0, SR_TID.X ;  /* 0x0000000000007919 */ /* 0x000e6e0000002100 */
[----:B------:R-:W2:Y:S01]  /*0020*/  S2UR UR4, SR_CgaCtaId ;  /* 0x00000000000479c3 */ /* 0x000ea20000008800 */
[----:B------:R-:W-:Y:S01]  /*0030*/  UMOV UR16, 0x400 ;  /* 0x0000040000107882 */ /* 0x000fe20000000000 */
[----:B------:R-:W-:Y:S01]  /*0040*/  ULDC UR6, c[0x0][0xc] ;  /* 0x0000030000067ab9 */ /* 0x000fe20000000800 */
[----:B------:R-:W-:Y:S01]  /*0050*/  ULDC.64 UR28, c[0x0][0x250] ;  /* 0x00009400001c7ab9 */ /* 0x000fe20000000a00 */
[----:B------:R-:W-:Y:S04]  /*0060*/  BSSY B0, `(.L_x_0) ;  /* 0x000001f000007945 */ /* 0x000fe80003800000 */
[----:B------:R-:W3:Y:S08]  /*0070*/  LDC R2, c[0x0][0x228] ;  /* 0x00008a00ff027b82 */ /* 0x000ef00000000800 */
[----:B------:R-:W4:Y:S08]  /*0080*/  LDC R8, c[0x0][0x230] ;  /* 0x00008c00ff087b82 */ /* 0x000f300000000800 */
[----:B------:R-:W-:Y:S01]  /*0090*/  S2UR UR30, SR_CTAID.Y ;  /* 0x00000000001e79c3 */ /* 0x000fe20000002600 */
[----:B--2---:R-:W-:-:S03]  /*00a0*/  ULEA UR16, UR4, UR16, 0x18 ;  /* 0x0000001004107291 */ /* 0x004fc6000f8ec03f */
[----:B------:R-:W-:Y:S01]  /*00b0*/  ULDC UR4, c[0x0][0x10] ;  /* 0x0000040000047ab9 */ /* 0x000fe20000000800 */
[----:B-1----:R-:W-:-:S03]  /*00c0*/  LOP3.LUT R6, R0, 0xff, RZ, 0xc0, !PT ;  /* 0x000000ff00067812 */ /* 0x002fc600078ec0ff */
[----:B------:R-:W1:Y:S01]  /*00d0*/  S2UR UR5, SR_CTAID.Z ;  /* 0x00000000000579c3 */ /* 0x000e620000002700 */
[----:B---3--:R-:W-:Y:S01]  /*00e0*/  VIADD R2, R2, 0xffffffff ;  /* 0xffffffff02027836 */ /* 0x008fe20000000000 */
[C---:B------:R-:W-:Y:S02]  /*00f0*/  ISETP.GE.U32.AND P0, PT, R6.reuse, 0x20, PT ;  /* 0x000000200600780c */ /* 0x040fe40003f06070 */
[C---:B------:R-:W-:Y:S02]  /*0100*/  ISETP.NE.U32.AND P2, PT, R6.reuse, RZ, PT ;  /* 0x000000ff0600720c */ /* 0x040fe40003f45070 */
[----:B------:R-:W-:Y:S02]  /*0110*/  LEA R11, R6, UR16, 0x2 ;  /* 0x00000010060b7c11 */ /* 0x000fe4000f8e10ff */
[----:B------:R-:W2:Y:S01]  /*0120*/  S2UR UR31, SR_CTAID.X ;  /* 0x00000000001f79c3 */ /* 0x000ea20000002500 */
[----:B----4-:R-:W-:-:S06]  /*0130*/  VIADD R14, R8, 0xffffffff ;  /* 0xffffffff080e7836 */ /* 0x010fcc0000000000 */
[----:B------:R3:W-:Y:S01]  /*0140*/  @!P0 STS [R11], RZ ;  /* 0x000000ff0b008388 */ /* 0x0007e20000000800 */
[----:B------:R-:W-:-:S03]  /*0150*/  NOP ;  /* 0x0000000000007918 */ /* 0x000fc60000000000 */
[----:B------:R3:W-:Y:S01]  /*0160*/  @!P2 STS [UR16+0x24], R2 ;  /* 0x00002402ff00a988 */ /* 0x0007e20008000810 */
[----:B-1----:R-:W-:-:S03]  /*0170*/  UIMAD UR4, UR5, UR4, UR30 ;  /* 0x00000004050472a4 */ /* 0x002fc6000f8e021e */
[----:B------:R3:W-:Y:S01]  /*0180*/  @!P2 STS [UR16+0x20], R14 ;  /* 0x0000200eff00a988 */ /* 0x0007e20008000810 */
[----:B--2---:R-:W-:-:S04]  /*0190*/  UIMAD UR4, UR4, UR6, UR31 ;  /* 0x00000006040472a4 */ /* 0x004fc8000f8e021f */
[----:B------:R-:W-:-:S03]  /*01a0*/  UIMAD UR5, UR4, 0x180, URZ ;  /* 0x00000180040578a4 */ /* 0x000fc6000f8e023f */
[----:B------:R-:W-:Y:S01]  /*01b0*/  UMOV UR4, URZ ;  /* 0x0000003f00047c82 */ /* 0x000fe20008000000 */
[----:B------:R-:W-:-:S04]  /*01c0*/  UIADD3 UR24, UP0, UR5, UR28, URZ ;  /* 0x0000001c05187290 */ /* 0x000fc8000ff1e03f */
[----:B------:R-:W-:Y:S01]  /*01d0*/  ULEA.HI.X.SX32 UR25, UR5, UR29, 0x1, UP0 ;  /* 0x0000001d05197291 */ /* 0x000fe200080f0e3f */
[----:B---3--:R-:W-:Y:S11]  /*01e0*/  @P2 BRA `(.L_x_1) ;  /* 0x0000000000182947 */ /* 0x008ff60003800000 */
[----:B------:R-:W1:Y:S01]  /*01f0*/  LDS R3, [UR16+0x8] ;  /* 0x00000810ff037984 */ /* 0x000e620008000800 */
[----:B------:R-:W2:Y:S01]  /*0200*/  LDC.64 R12, c[0x0][0x210] ;  /* 0x00008400ff0c7b82 */ /* 0x000ea20000000a00 */
[----:B------:R-:W-:Y:S02]  /*0210*/  IMAD.MOV.U32 R4, RZ, RZ, 0x70 ;  /* 0x00000070ff047424 */ /* 0x000fe400078e00ff */
[----:B--2---:R2:W-:Y:S03]  /*0220*/  STS.64 [UR16], R12 ;  /* 0x0000000cff007988 */ /* 0x0045e60008000a10 */
[----:B-1----:R-:W-:-:S05]  /*0230*/  LOP3.LUT R3, R3, 0x10, R4, 0xd8, !PT ;  /* 0x0000001003037812 */ /* 0x002fca00078ed804 */
[----:B------:R2:W-:Y:S02]  /*0240*/  STS [UR16+0x8], R3 ;  /* 0x00000803ff007988 */ /* 0x0005e40008000810 */
.L_x_1:
[----:B------:R-:W-:Y:S05]  /*0250*/  BSYNC B0 ;  /* 0x0000000000007941 */ /* 0x000fea0003800000 */
.L_x_0:
[----:B------:R-:W-:Y:S04]  /*0260*/  BSSY B0, `(.L_x_2) ;  /* 0x000000a000007945 */ /* 0x000fe80003800000 */
[----:B------:R-:W-:Y:S05]  /*0270*/  @P2 BRA `(.L_x_3) ;  /* 0x0000000000202947 */ /* 0x000fea0003800000 */
[----:B--2---:R-:W1:Y:S01]  /*0280*/  LDS R3, [UR16+0x34] ;  /* 0x00003410ff037984 */ /* 0x004e620008000800 */
[----:B------:R-:W-:Y:S02]  /*0290*/  IMAD.MOV.U32 R4, RZ, RZ, 0x3f000000 ;  /* 0x3f000000ff047424 */ /* 0x000fe400078e00ff */
[----:B------:R-:W-:Y:S01]  /*02a0*/  @!P2 IMAD.MOV.U32 R5, RZ, RZ, 0x7f ;  /* 0x0000007fff05a424 */ /* 0x000fe200078e00ff */
[----:B------:R-:W2:Y:S02]  /*02b0*/  @!P2 LDS R10, [UR16+0x38] ;  /* 0x00003810ff0aa984 */ /* 0x000ea40008000800 */
[----:B-1----:R-:W-:Y:S02]  /*02c0*/  LOP3.LUT R3, R3, 0xff000000, R4, 0xb8, !PT ;  /* 0xff00000003037812 */ /* 0x002fe400078eb804 */
[----:B--2---:R-:W-:-:S03]  /*02d0*/  @!P2 LOP3.LUT R4, R10, 0xff, R5, 0xb8, !PT ;  /* 0x000000ff0a04a812 */ /* 0x004fc600078eb805 */
[----:B------:R1:W-:Y:S04]  /*02e0*/  STS [UR16+0x34], R3 ;  /* 0x00003403ff007988 */ /* 0x0003e80008000810 */
[----:B------:R1:W-:Y:S02]  /*02f0*/  @!P2 STS [UR16+0x38], R4 ;  /* 0x00003804ff00a988 */ /* 0x0003e40008000810 */
.L_x_3:
[----:B------:R-:W-:Y:S05]  /*0300*/  BSYNC B0 ;  /* 0x0000000000007941 */ /* 0x000fea0003800000 */
.L_x_2:
[----:B------:R-:W-:Y:S04]  /*0310*/  BSSY B0, `(.L_x_4) ;  /* 0x000000e000007945 */ /* 0x000fe80003800000 */
[----:B------:R-:W-:Y:S05]  /*0320*/  @P2 BRA `(.L_x_5) ;  /* 0x0000000000302947 */ /* 0x000fea0003800000 */
[----:B-1----:R-:W1:Y:S01]  /*0330*/  LDS R4, [UR16+0x34] ;  /* 0x00003410ff047984 */ /* 0x002e620008000800 */
[----:B--2---:R-:W2:Y:S03]  /*0340*/  LDC.64 R12, c[0x0][0x238] ;  /* 0x00008e00ff0c7b82 */ /* 0x004ea60000000a00 */
[----:B------:R-:W3:Y:S01]  /*0350*/  LDS R3, [UR16+0x1c] ;  /* 0x00001c10ff037984 */ /* 0x000ee20008000800 */
[C---:B--2---:R-:W-:Y:S01]  /*0360*/  SHF.L.U64.HI R10, R12.reuse, 0x1, R13 ;  /* 0x000000010c0a7819 */ /* 0x044fe2000001020d */
[----:B------:R-:W-:-:S03]  /*0370*/  IMAD.SHL.U32 R5, R12, 0x2, RZ ;  /* 0x000000020c057824 */ /* 0x000fc600078e00ff */
[--C-:B------:R-:W-:Y:S02]  /*0380*/  SHF.R.U32.HI R12, RZ, 0x4, R10.reuse ;  /* 0x00000004ff0c7819 */ /* 0x100fe4000001160a */
[----:B------:R-:W-:-:S05]  /*0390*/  SHF.R.U64 R5, R5, 0x4, R10 ;  /* 0x0000000405057819 */ /* 0x000fca000000120a */
[----:B------:R4:W-:Y:S01]  /*03a0*/  STS [UR16+0xc], R5 ;  /* 0x00000c05ff007988 */ /* 0x0009e20008000810 */
[----:B-1----:R-:W-:Y:S02]  /*03b0*/  LOP3.LUT R4, R4, 0x7, RZ, 0xb8, !PT ;  /* 0x0000000704047812 */ /* 0x002fe400078eb8ff */
[----:B---3--:R-:W-:-:S03]  /*03c0*/  LOP3.LUT R3, R3, 0xf, R12, 0xb8, !PT ;  /* 0x0000000f03037812 */ /* 0x008fc600078eb80c */
[----:B------:R4:W-:Y:S04]  /*03d0*/  STS [UR16+0x34], R4 ;  /* 0x00003404ff007988 */ /* 0x0009e80008000810 */
[----:B------:R4:W-:Y:S02]  /*03e0*/  STS [UR16+0x1c], R3 ;  /* 0x00001c03ff007988 */ /* 0x0009e40008000810 */
.L_x_5:
[----:B------:R-:W-:Y:S05]  /*03f0*/  BSYNC B0 ;  /* 0x0000000000007941 */ /* 0x000fea0003800000 */
.L_x_4:
[----:B------:R-:W-:Y:S04]  /*0400*/  BSSY B1, `(.L_x_6) ;  /* 0x000001a000017945 */ /* 0x000fe80003800000 */
[----:B------:R-:W-:Y:S04]  /*0410*/  BSSY B0, `(.L_x_7) ;  /* 0x0000015000007945 */ /* 0x000fe80003800000 */
[----:B------:R-:W-:Y:S05]  /*0420*/  @P2 BRA `(.L_x_8) ;  /* 0x0000000000202947 */ /* 0x000fea0003800000 */
[----:B-12-4-:R-:W1:Y:S02]  /*0430*/  LDS R3, [UR16+0x34] ;  /* 0x00003410ff037984 */ /* 0x016e640008000800 */
[----:B-1----:R-:W-:-:S05]  /*0440*/  LOP3.LUT R3, R3, 0x38, RZ, 0xb8, !PT ;  /* 0x0000003803037812 */ /* 0x002fca00078eb8ff */
[----:B------:R1:W-:Y:S01]  /*0450*/  STS [UR16+0x34], R3 ;  /* 0x00003403ff007988 */ /* 0x0003e20008000810 */
[----:B------:R-:W-:Y:S05]  /*0460*/  @P2 BRA `(.L_x_9) ;  /* 0x0000000000202947 */ /* 0x000fea0003800000 */
[----:B-1----:R-:W1:Y:S01]  /*0470*/  LDS R3, [UR16+0x8] ;  /* 0x00000810ff037984 */ /* 0x002e620008000800 */
[----:B------:R-:W-:-:S05]  /*0480*/  IMAD.MOV.U32 R4, RZ, RZ, 0x780 ;  /* 0x00000780ff047424 */ /* 0x000fca00078e00ff */
[----:B-1----:R-:W-:-:S05]  /*0490*/  LOP3.LUT R3, R3, 0x300, R4, 0xd8, !PT ;  /* 0x0000030003037812 */ /* 0x002fca00078ed804 */
[----:B------:R3:W-:Y:S02]  /*04a0*/  STS [UR16+0x8], R3 ;  /* 0x00000803ff007988 */ /* 0x0007e40008000810 */
.L_x_8:
[----:B------:R-:W-:Y:S05]  /*04b0*/  @P2 BRA `(.L_x_10) ;  /* 0x0000000000282947 */ /* 0x000fea0003800000 */
[----:B-1234-:R-:W1:Y:S02]  /*04c0*/  LDS R3, [UR16+0x8] ;  /* 0x00000810ff037984 */ /* 0x01ee640008000800 */
[----:B-1----:R-:W-:-:S05]  /*04d0*/  LOP3.LUT R3, R3, 0x1800, RZ, 0xb8, !PT ;  /* 0x0000180003037812 */ /* 0x002fca00078eb8ff */
[----:B------:R2:W-:Y:S02]  /*04e0*/  STS [UR16+0x8], R3 ;  /* 0x00000803ff007988 */ /* 0x0005e40008000810 */
.L_x_9:
[----:B------:R-:W-:Y:S05]  /*04f0*/  @P2 BREAK B0 ;  /* 0x0000000000002942 */ /* 0x000fea0003800000 */
[----:B------:R-:W-:Y:S05]  /*0500*/  @P2 BRA `(.L_x_11) ;  /* 0x0000000000242947 */ /* 0x000fea0003800000 */
[----:B------:R-:W3:Y:S01]  /*0510*/  LDS R4, [UR16+0x8] ;  /* 0x00000810ff047984 */ /* 0x000ee20008000800 */
[----:B-12---:R-:W-:-:S05]  /*0520*/  IMAD.MOV.U32 R3, RZ, RZ, 0x6000 ;  /* 0x00006000ff037424 */ /* 0x006fca00078e00ff */
[----:B---3--:R-:W-:-:S04]  /*0530*/  LOP3.LUT R3, R4, 0x6000, R3, 0xd8, !PT ;  /* 0x0000600004037812 */ /* 0x008fc800078ed803 */
[----:B------:R-:W-:-:S05]  /*0540*/  LOP3.LUT R3, R3, 0x400000, RZ, 0xb8, !PT ;  /* 0x0040000003037812 */ /* 0x000fca00078eb8ff */
[----:B------:R5:W-:Y:S02]  /*0550*/  STS [UR16+0x8], R3 ;  /* 0x00000803ff007988 */ /* 0x000be40008000810 */
.L_x_10:
[----:B------:R-:W-:Y:S05]  /*0560*/  BSYNC B0 ;  /* 0x0000000000007941 */ /* 0x000fea0003800000 */
.L_x_7:
[----:B-12345:R-:W1:Y:S02]  /*0570*/  @!P2 LDS R3, [UR16+0x8] ;  /* 0x00000810ff03a984 */ /* 0x03ee640008000800 */
[----:B-1----:R-:W-:-:S05]  /*0580*/  @!P2 LOP3.LUT R3, R3, 0x8000, RZ, 0xb8, !PT ;  /* 0x000080000303a812 */ /* 0x002fca00078eb8ff */
[----:B------:R3:W-:Y:S02]  /*0590*/  @!P2 STS [UR16+0x8], R3 ;  /* 0x00000803ff00a988 */ /* 0x0007e40008000810 */
.L_x_11:
[----:B------:R-:W-:Y:S05]  /*05a0*/  BSYNC B1 ;  /* 0x0000000000017941 */ /* 0x000fea0003800000 */
.L_x_6:
[----:B------:R-:W-:Y:S05]  /*05b0*/  WARPSYNC.ALL ;  /* 0x0000000000007948 */ /* 0x000fea0003800000 */
[----:B-123--:R-:W1:Y:S02]  /*05c0*/  LDC R3, c[0x0][0x22c] ;  /* 0x00008b00ff037b82 */ /* 0x00ee640000000800 */
[----:B-1----:R-:W-:Y:S01]  /*05d0*/  VIADD R3, R3, 0xffffffff ;  /* 0xffffffff03037836 */ /* 0x002fe20000000000 */
[----:B------:R-:W-:Y:S06]  /*05e0*/  @P0 BRA `(.L_x_12) ;  /* 0x0000000000280947 */ /* 0x000fec0003800000 */
[----:B------:R-:W1:Y:S01]  /*05f0*/  S2R R4, SR_LANEID ;  /* 0x0000000000047919 */ /* 0x000e620000000000 */
[----:B------:R-:W-:Y:S05]  /*0600*/  WARPSYNC.ALL ;  /* 0x0000000000007948 */ /* 0x000fea0003800000 */
[----:B-1----:R-:W-:-:S05]  /*0610*/  IMAD.SHL.U32 R7, R4, 0x4, RZ ;  /* 0x0000000404077824 */ /* 0x002fca00078e00ff */
[----:B------:R-:W1:Y:S01]  /*0620*/  LDS R9, [R7+UR16] ;  /* 0x0000001007097984 */ /* 0x000e620008000800 */
[----:B------:R-:W-:-:S05]  /*0630*/  IADD3 R4, P1, R7, UR24, RZ ;  /* 0x0000001807047c10 */ /* 0x000fca000ff3e0ff */
[----:B------:R-:W-:-:S05]  /*0640*/  IMAD.X R5, RZ, RZ, UR25, P1 ;  /* 0x00000019ff057e24 */ /* 0x000fca00088e06ff */
[----:B-1----:R1:W2:Y:S01]  /*0650*/  ATOMG.E.EXCH.STRONG.GPU PT, RZ, [R4], R9 ;  /* 0x0000000904ff73a8 */ /* 0x0022a200041ee100 */
[----:B------:R-:W-:-:S04]  /*0660*/  DEPBAR {5,4,3,2,1,0} ;  /* 0x0000003f0000791a */ /* 0x000fc80000000000 */
[----:B------:R1:W-:Y:S01]  /*0670*/  UTMACCTL.IV [UR24] ;  /* 0x00000000180079b9 */ /* 0x0003e20008000000 */
[----:B------:R-:W-:Y:S01]  /*0680*/  NOP ;  /* 0x0000000000007918 */ /* 0x000fe20000000000 */
.L_x_12:
[----:B------:R-:W-:Y:S05]  /*0690*/  @P0 BRA `(.L_x_13) ;  /* 0x00000000000c0947 */ /* 0x000fea0003800000 */
[----:B------:R0:W-:Y:S01]  /*06a0*/  UTMACMDFLUSH ;  /* 0x00000000000079b7 */ /* 0x0001e20000000000 */
[----:B------:R-:W-:Y:S05]  /*06b0*/  @P0 BRA `(.L_x_13) ;  /* 0x0000000000040947 */ /* 0x000fea0003800000 */
[----:B------:R-:W-:-:S04]  /*06c0*/  DEPBAR.LE SB0, 0x0 ;  /* 0x000080000000791a */ /* 0x000fc80000000000 */
.L_x_13:
[----:B------:R-:W-:Y:S05]  /*06d0*/  WARPSYNC.ALL ;  /* 0x0000000000007948 */ /* 0x000fea0003800000 */
[----:B--2---:R-:W-:Y:S06]  /*06e0*/  BAR.SYNC.DEFER_BLOCKING 0x0 ;  /* 0x0000000000007b1d */ /* 0x004fec0000010000 */
[----:B------:R-:W-:Y:S02]  /*06f0*/  BSSY B1, `(.L_x_14) ;  /* 0x000000b000017945 */ /* 0x000fe40003800000 */
[----:B------:R-:W-:Y:S06]  /*0700*/  BAR.SYNC.DEFER_BLOCKING 0x0 ;  /* 0x0000000000007b1d */ /* 0x000fec0000010000 */
[----:B------:R2:W-:Y:S01]  /*0710*/  @!P0 STS [R11], RZ ;  /* 0x000000ff0b008388 */ /* 0x0005e20000000800 */
[----:B------:R-:W-:Y:S01]  /*0720*/  NOP ;  /* 0x0000000000007918 */ /* 0x000fe20000000000 */
[----:B------:R-:W-:Y:S05]  /*0730*/  @P2 BRA `(.L_x_15) ;  /* 0x0000000000182947 */ /* 0x000fea0003800000 */
[----:B-1----:R-:W1:Y:S01]  /*0740*/  LDS R4, [UR16+0x8] ;  /* 0x00000810ff047984 */ /* 0x002e620008000800 */
[----:B------:R-:W3:Y:S01]  /*0750*/  LDC.64 R12, c[0x0][0x218] ;  /* 0x00008600ff0c7b82 */ /* 0x000ee20000000a00 */
[----:B------:R-:W-:Y:S02]  /*0760*/  IMAD.MOV.U32 R5, RZ, RZ, 0x70 ;  /* 0x00000070ff057424 */ /* 0x000fe400078e00ff */
[----:B---3--:R3:W-:Y:S03]  /*0770*/  STS.64 [UR16], R12 ;  /* 0x0000000cff007988 */ /* 0x0087e60008000a10 */
[----:B-1----:R-:W-:-:S05]  /*0780*/  LOP3.LUT R4, R4, 0x10, R5, 0xd8, !PT ;  /* 0x0000001004047812 */ /* 0x002fca00078ed805 */
[----:B------:R3:W-:Y:S02]  /*0790*/  STS [UR16+0x8], R4 ;  /* 0x00000804ff007988 */ /* 0x0007e40008000810 */
.L_x_15:
[----:B-1----:R-:W-:Y:S05]  /*07a0*/  BSYNC B1 ;  /* 0x0000000000017941 */ /* 0x002fea0003800000 */
.L_x_14:
[----:B------:R-:W-:Y:S04]  /*07b0*/  BSSY B1, `(.L_x_16) ;  /* 0x000000a000017945 */ /* 0x000fe80003800000 */
[----:B------:R-:W-:Y:S05]  /*07c0*/  @P2 BRA `(.L_x_17) ;  /* 0x0000000000202947 */ /* 0x000fea0003800000 */
[----:B---3--:R-:W1:Y:S01]  /*07d0*/  LDS R4, [UR16+0x34] ;  /* 0x00003410ff047984 */ /* 0x008e620008000800 */
[----:B------:R-:W-:Y:S02]  /*07e0*/  IMAD.MOV.U32 R7, RZ, RZ, 0x3f000000 ;  /* 0x3f000000ff077424 */ /* 0x000fe400078e00ff */
[----:B------:R-:W-:Y:S01]  /*07f0*/  @!P2 IMAD.MOV.U32 R5, RZ, RZ, 0x3f ;  /* 0x0000003fff05a424 */ /* 0x000fe200078e00ff */
[----:B------:R-:W3:Y:S02]  /*0800*/  @!P2 LDS R10, [UR16+0x38] ;  /* 0x00003810ff0aa984 */ /* 0x000ee40008000800 */
[----:B-1----:R-:W-:Y:S02]  /*0810*/  LOP3.LUT R4, R4, 0xff000000, R7, 0xb8, !PT ;  /* 0xff00000004047812 */ /* 0x002fe400078eb807 */
[----:B---3--:R-:W-:-:S03]  /*0820*/  @!P2 LOP3.LUT R5, R10, 0xff, R5, 0xb8, !PT ;  /* 0x000000ff0a05a812 */ /* 0x008fc600078eb805 */
[----:B------:R1:W-:Y:S04]  /*0830*/  STS [UR16+0x34], R4 ;  /* 0x00003404ff007988 */ /* 0x0003e80008000810 */
[----:B------:R1:W-:Y:S02]  /*0840*/  @!P2 STS [UR16+0x38], R5 ;  /* 0x00003805ff00a988 */ /* 0x0003e40008000810 */
.L_x_17:
[----:B------:R-:W-:Y:S05]  /*0850*/  BSYNC B1 ;  /* 0x0000000000017941 */ /* 0x000fea0003800000 */
.L_x_16:
[----:B------:R-:W-:Y:S04]  /*0860*/  BSSY B1, `(.L_x_18) ;  /* 0x0000004000017945 */ /* 0x000fe80003800000 */
[----:B------:R-:W-:Y:S05]  /*0870*/  @P2 BRA `(.L_x_19) ;  /* 0x0000000000082947 */ /* 0x000fea0003800000 */
[----:B------:R4:W-:Y:S04]  /*0880*/  STS [UR16+0x24], R14 ;  /* 0x0000240eff007988 */ /* 0x0009e80008000810 */
[----:B------:R4:W-:Y:S02]  /*0890*/  STS [UR16+0x20], R3 ;  /* 0x00002003ff007988 */ /* 0x0009e40008000810 */
.L_x_19:
[----:B------:R-:W-:Y:S05]  /*08a0*/  BSYNC B1 ;  /* 0x0000000000017941 */ /* 0x000fea0003800000 */
.L_x_18:
[----:B------:R-:W-:Y:S04]  /*08b0*/  BSSY B1, `(.L_x_20) ;  /* 0x000000e000017945 */ /* 0x000fe80003800000 */
[----:B------:R-:W-:Y:S05]  /*08c0*/  @P2 BRA `(.L_x_21) ;  /* 0x0000000000302947 */ /* 0x000fea0003800000 */
[----:B-1----:R-:W1:Y:S01]  /*08d0*/  LDS R5, [UR16+0x34] ;  /* 0x00003410ff057984 */ /* 0x002e620008000800 */
[----:B---3--:R-:W3:Y:S03]  /*08e0*/  LDC.64 R12, c[0x0][0x240] ;  /* 0x00009000ff0c7b82 */ /* 0x008ee60000000a00 */
[----:B------:R-:W5:Y:S01]  /*08f0*/  LDS R4, [UR16+0x1c] ;  /* 0x00001c10ff047984 */ /* 0x000f620008000800 */
[C---:B---3--:R-:W-:Y:S01]  /*0900*/  SHF.L.U64.HI R10, R12.reuse, 0x1, R13 ;  /* 0x000000010c0a7819 */ /* 0x048fe2000001020d */
[----:B------:R-:W-:-:S03]  /*0910*/  IMAD.SHL.U32 R7, R12, 0x2, RZ ;  /* 0x000000020c077824 */ /* 0x000fc600078e00ff */
[--C-:B------:R-:W-:Y:S02]  /*0920*/  SHF.R.U32.HI R9, RZ, 0x4, R10.reuse ;  /* 0x00000004ff097819 */ /* 0x100fe4000001160a */
[----:B------:R-:W-:-:S05]  /*0930*/  SHF.R.U64 R7, R7, 0x4, R10 ;  /* 0x0000000407077819 */ /* 0x000fca000000120a */
[----:B------:R3:W-:Y:S01]  /*0940*/  STS [UR16+0xc], R7 ;  /* 0x00000c07ff007988 */ /* 0x0007e20008000810 */
[----:B-1----:R-:W-:Y:S02]  /*0950*/  LOP3.LUT R5, R5, 0x7, RZ, 0xb8, !PT ;  /* 0x0000000705057812 */ /* 0x002fe400078eb8ff */
[----:B-----5:R-:W-:-:S03]  /*0960*/  LOP3.LUT R4, R4, 0xf, R9, 0xb8, !PT ;  /* 0x0000000f04047812 */ /* 0x020fc600078eb809 */
[----:B------:R3:W-:Y:S04]  /*0970*/  STS [UR16+0x34], R5 ;  /* 0x00003405ff007988 */ /* 0x0007e80008000810 */
[----:B------:R3:W-:Y:S02]  /*0980*/  STS [UR16+0x1c], R4 ;  /* 0x00001c04ff007988 */ /* 0x0007e40008000810 */
.L_x_21:
[----:B------:R-:W-:Y:S05]  /*0990*/  BSYNC B1 ;  /* 0x0000000000017941 */ /* 0x000fea0003800000 */
.L_x_20:
[----:B------:R-:W-:Y:S04]  /*09a0*/  BSSY B2, `(.L_x_22) ;  /* 0x000001a000027945 */ /* 0x000fe80003800000 */
[----:B------:R-:W-:Y:S04]  /*09b0*/  BSSY B1, `(.L_x_23) ;  /* 0x0000015000017945 */ /* 0x000fe80003800000 */
[----:B------:R-:W-:Y:S05]  /*09c0*/  @P2 BRA `(.L_x_24) ;  /* 0x0000000000202947 */ /* 0x000fea0003800000 */
[----:B-1-3--:R-:W1:Y:S02]  /*09d0*/  LDS R4, [UR16+0x34] ;  /* 0x00003410ff047984 */ /* 0x00ae640008000800 */
[----:B-1----:R-:W-:-:S05]  /*09e0*/  LOP3.LUT R4, R4, 0x38, RZ, 0xb8, !PT ;  /* 0x0000003804047812 */ /* 0x002fca00078eb8ff */
[----:B------:R1:W-:Y:S01]  /*09f0*/  STS [UR16+0x34], R4 ;  /* 0x00003404ff007988 */ /* 0x0003e20008000810 */
[----:B------:R-:W-:Y:S05]  /*0a00*/  @P2 BRA `(.L_x_25) ;  /* 0x0000000000202947 */ /* 0x000fea0003800000 */
[----:B-1----:R-:W1:Y:S01]  /*0a10*/  LDS R4, [UR16+0x8] ;  /* 0x00000810ff047984 */ /* 0x002e620008000800 */
[----:B------:R-:W-:-:S05]  /*0a20*/  IMAD.MOV.U32 R5, RZ, RZ, 0x780 ;  /* 0x00000780ff057424 */ /* 0x000fca00078e00ff */
[----:B-1----:R-:W-:-:S05]  /*0a30*/  LOP3.LUT R4, R4, 0x300, R5, 0xd8, !PT ;  /* 0x0000030004047812 */ /* 0x002fca00078ed805 */
[----:B------:R5:W-:Y:S02]  /*0a40*/  STS [UR16+0x8], R4 ;  /* 0x00000804ff007988 */ /* 0x000be40008000810 */
.L_x_24:
[----:B------:R-:W-:Y:S05]  /*0a50*/  @P2 BRA `(.L_x_26) ;  /* 0x0000000000282947 */ /* 0x000fea0003800000 */
[----:B-1-3-5:R-:W1:Y:S02]  /*0a60*/  LDS R4, [UR16+0x8] ;  /* 0x00000810ff047984 */ /* 0x02ae640008000800 */
[----:B-1----:R-:W-:-:S05]  /*0a70*/  LOP3.LUT R4, R4, 0x1800, RZ, 0xb8, !PT ;  /* 0x0000180004047812 */ /* 0x002fca00078eb8ff */
[----:B------:R3:W-:Y:S02]  /*0a80*/  STS [UR16+0x8], R4 ;  /* 0x00000804ff007988 */ /* 0x0007e40008000810 */
.L_x_25:
[----:B------:R-:W-:Y:S05]  /*0a90*/  @P2 BREAK B1 ;  /* 0x0000000000012942 */ /* 0x000fea0003800000 */
[----:B------:R-:W-:Y:S05]  /*0aa0*/  @P2 BRA `(.L_x_27) ;  /* 0x0000000000242947 */ /* 0x000fea0003800000 */
[----:B-1-3--:R-:W1:Y:S01]  /*0ab0*/  LDS R4, [UR16+0x8] ;  /* 0x00000810ff047984 */ /* 0x00ae620008000800 */
[----:B------:R-:W-:-:S05]  /*0ac0*/  IMAD.MOV.U32 R5, RZ, RZ, 0x6000 ;  /* 0x00006000ff057424 */ /* 0x000fca00078e00ff */
[----:B-1----:R-:W-:-:S04]  /*0ad0*/  LOP3.LUT R4, R4, 0x6000, R5, 0xd8, !PT ;  /* 0x0000600004047812 */ /* 0x002fc800078ed805 */
[----:B------:R-:W-:-:S05]  /*0ae0*/  LOP3.LUT R4, R4, 0x400000, RZ, 0xb8, !PT ;  /* 0x0040000004047812 */ /* 0x000fca00078eb8ff */
[----:B------:R1:W-:Y:S02]  /*0af0*/  STS [UR16+0x8], R4 ;  /* 0x00000804ff007988 */ /* 0x0003e40008000810 */
.L_x_26:
[----:B------:R-:W-:Y:S05]  /*0b00*/  BSYNC B1 ;  /* 0x0000000000017941 */ /* 0x000fea0003800000 */
.L_x_23:
[----:B-1-3-5:R-:W1:Y:S02]  /*0b10*/  @!P2 LDS R4, [UR16+0x8] ;  /* 0x00000810ff04a984 */ /* 0x02ae640008000800 */
[----:B-1----:R-:W-:-:S05]  /*0b20*/  @!P2 LOP3.LUT R4, R4, 0x8000, RZ, 0xb8, !PT ;  /* 0x000080000404a812 */ /* 0x002fca00078eb8ff */
[----:B------:R5:W-:Y:S02]  /*0b30*/  @!P2 STS [UR16+0x8], R4 ;  /* 0x00000804ff00a988 */ /* 0x000be40008000810 */
.L_x_27:
[----:B------:R-:W-:Y:S05]  /*0b40*/  BSYNC B2 ;  /* 0x0000000000027941 */ /* 0x000fea0003800000 */
.L_x_22:
[----:B------:R-:W-:Y:S05]  /*0b50*/  WARPSYNC.ALL ;  /* 0x0000000000007948 */ /* 0x000fea0003800000 */
[----:B------:R-:W-:-:S04]  /*0b60*/  UIADD3 UR27, UR5, 0x80, URZ ;  /* 0x00000080051b7890 */ /* 0x000fc8000fffe03f */
[----:B------:R-:W-:-:S04]  /*0b70*/  UIADD3 UR26, UP0, UR27, UR28, URZ ;  /* 0x0000001c1b1a7290 */ /* 0x000fc8000ff1e03f */
[----:B------:R-:W-:Y:S01]  /*0b80*/  ULEA.HI.X.SX32 UR27, UR27, UR29, 0x1, UP0 ;  /* 0x0000001d1b1b7291 */ /* 0x000fe200080f0e3f */
[----:B------:R-:W-:Y:S11]  /*0b90*/  @P0 BRA `(.L_x_28) ;  /* 0x0000000000280947 */ /* 0x000ff60003800000 */
[----:B-1-3-5:R-:W1:Y:S01]  /*0ba0*/  S2R R4, SR_LANEID ;  /* 0x0000000000047919 */ /* 0x02ae620000000000 */
[----:B------:R-:W-:Y:S05]  /*0bb0*/  WARPSYNC.ALL ;  /* 0x0000000000007948 */ /* 0x000fea0003800000 */
[----:B-1----:R-:W-:-:S05]  /*0bc0*/  IMAD.SHL.U32 R9, R4, 0x4, RZ ;  /* 0x0000000404097824 */ /* 0x002fca00078e00ff */
[----:B------:R-:W1:Y:S01]  /*0bd0*/  LDS R7, [R9+UR16] ;  /* 0x0000001009077984 */ /* 0x000e620008000800 */
[----:B------:R-:W-:-:S05]  /*0be0*/  IADD3 R4, P1, R9, UR26, RZ ;  /* 0x0000001a09047c10 */ /* 0x000fca000ff3e0ff */
[----:B------:R-:W-:-:S05]  /*0bf0*/  IMAD.X R5, RZ, RZ, UR27, P1 ;  /* 0x0000001bff057e24 */ /* 0x000fca00088e06ff */
[----:B-1----:R1:W3:Y:S01]  /*0c00*/  ATOMG.E.EXCH.STRONG.GPU PT, RZ, [R4], R7 ;  /* 0x0000000704ff73a8 */ /* 0x0022e200041ee100 */
[----:B------:R-:W-:-:S04]  /*0c10*/  DEPBAR {5,4,3,2,1,0} ;  /* 0x0000003f0000791a */ /* 0x000fc80000000000 */
[----:B------:R1:W-:Y:S01]  /*0c20*/  UTMACCTL.IV [UR26] ;  /* 0x000000001a0079b9 */ /* 0x0003e20008000000 */
[----:B------:R-:W-:Y:S01]  /*0c30*/  NOP ;  /* 0x0000000000007918 */ /* 0x000fe20000000000 */
.L_x_28:
[----:B------:R-:W-:Y:S05]  /*0c40*/  @P0 BRA `(.L_x_29) ;  /* 0x00000000000c0947 */ /* 0x000fea0003800000 */
[----:B------:R0:W-:Y:S01]  /*0c50*/  UTMACMDFLUSH ;  /* 0x00000000000079b7 */ /* 0x0001e20000000000 */
[----:B------:R-:W-:Y:S05]  /*0c60*/  @P0 BRA `(.L_x_29) ;  /* 0x0000000000040947 */ /* 0x000fea0003800000 */
[----:B------:R-:W-:-:S04]  /*0c70*/  DEPBAR.LE SB0, 0x0 ;  /* 0x000080000000791a */ /* 0x000fc80000000000 */
.L_x_29:
[----:B------:R-:W-:Y:S05]  /*0c80*/  WARPSYNC.ALL ;  /* 0x0000000000007948 */ /* 0x000fea0003800000 */
[----:B---3--:R-:W-:Y:S06]  /*0c90*/  BAR.SYNC.DEFER_BLOCKING 0x0 ;  /* 0x0000000000007b1d */ /* 0x008fec0000010000 */
[----:B------:R-:W-:Y:S02]  /*0ca0*/  BSSY B2, `(.L_x_30) ;  /* 0x000000b000027945 */ /* 0x000fe40003800000 */
[----:B------:R-:W-:Y:S06]  /*0cb0*/  BAR.SYNC.DEFER_BLOCKING 0x0 ;  /* 0x0000000000007b1d */ /* 0x000fec0000010000 */
[----:B------:R3:W-:Y:S01]  /*0cc0*/  @!P0 STS [R11], RZ ;  /* 0x000000ff0b008388 */ /* 0x0007e20000000800 */
[----:B------:R-:W-:Y:S01]  /*0cd0*/  NOP ;  /* 0x0000000000007918 */ /* 0x000fe20000000000 */
[----:B------:R-:W-:Y:S05]  /*0ce0*/  @P2 BRA `(.L_x_31) ;  /* 0x0000000000182947 */ /* 0x000fea0003800000 */
[----:B-1---5:R-:W1:Y:S01]  /*0cf0*/  LDS R4, [UR16+0x8] ;  /* 0x00000810ff047984 */ /* 0x022e620008000800 */
[----:B--23--:R-:W2:Y:S01]  /*0d00*/  LDC.64 R10, c[0x0][0x220] ;  /* 0x00008800ff0a7b82 */ /* 0x00cea20000000a00 */
[----:B------:R-:W-:Y:S02]  /*0d10*/  IMAD.MOV.U32 R5, RZ, RZ, 0x70 ;  /* 0x00000070ff057424 */ /* 0x000fe400078e00ff */
[----:B--2---:R2:W-:Y:S03]  /*0d20*/  STS.64 [UR16], R10 ;  /* 0x0000000aff007988 */ /* 0x0045e60008000a10 */
[----:B-1----:R-:W-:-:S05]  /*0d30*/  LOP3.LUT R4, R4, 0x10, R5, 0xd8, !PT ;  /* 0x0000001004047812 */ /* 0x002fca00078ed805 */
[----:B------:R2:W-:Y:S02]  /*0d40*/  STS [UR16+0x8], R4 ;  /* 0x00000804ff007988 */ /* 0x0005e40008000810 */
.L_x_31:
[----:B-1----:R-:W-:Y:S05]  /*0d50*/  BSYNC B2 ;  /* 0x0000000000027941 */ /* 0x002fea0003800000 */
.L_x_30:
[----:B------:R-:W-:Y:S04]  /*0d60*/  BSSY B3, `(.L_x_32) ;  /* 0x0000011000037945 */ /* 0x000fe80003800000 */
[----:B------:R-:W-:Y:S04]  /*0d70*/  BSSY B2, `(.L_x_33) ;  /* 0x000000e000027945 */ /* 0x000fe80003800000 */
[----:B------:R-:W-:Y:S05]  /*0d80*/  @P2 BRA `(.L_x_34) ;  /* 0x0000000000242947 */ /* 0x000fea0003800000 */
[----:B--2--5:R-:W1:Y:S01]  /*0d90*/  LDS R4, [UR16+0x34] ;  /* 0x00003410ff047984 */ /* 0x024e620008000800 */
[----:B------:R-:W-:-:S05]  /*0da0*/  IMAD.MOV.U32 R5, RZ, RZ, 0x3f000000 ;  /* 0x3f000000ff057424 */ /* 0x000fca00078e00ff */
[----:B-1----:R-:W-:-:S05]  /*0db0*/  LOP3.LUT R4, R4, 0xff000000, R5, 0xb8, !PT ;  /* 0xff00000004047812 */ /* 0x002fca00078eb805 */
[----:B------:R1:W-:Y:S01]  /*0dc0*/  STS [UR16+0x34], R4 ;  /* 0x00003404ff007988 */ /* 0x0003e20008000810 */
[----:B------:R-:W-:Y:S05]  /*0dd0*/  @P2 BRA `(.L_x_35) ;  /* 0x00000000001c2947 */ /* 0x000fea0003800000 */
[----:B-1----:R-:W1:Y:S01]  /*0de0*/  LDS R4, [UR16+0x38] ;  /* 0x00003810ff047984 */ /* 0x002e620008000800 */
[----:B------:R-:W-:-:S05]  /*0df0*/  IMAD.MOV.U32 R5, RZ, RZ, 0x7f ;  /* 0x0000007fff057424 */ /* 0x000fca00078e00ff */
[----:B-1----:R-:W-:-:S05]  /*0e00*/  LOP3.LUT R4, R4, 0xff, R5, 0xb8, !PT ;  /* 0x000000ff04047812 */ /* 0x002fca00078eb805 */
[----:B------:R1:W-:Y:S02]  /*0e10*/  STS [UR16+0x38], R4 ;  /* 0x00003804ff007988 */ /* 0x0003e40008000810 */
.L_x_34:
[----:B------:R-:W-:Y:S05]  /*0e20*/  @P2 BREAK B2 ;  /* 0x0000000000022942 */ /* 0x000fea0003800000 */
[----:B------:R-:W-:Y:S05]  /*0e30*/  @P2 BRA `(.L_x_36) ;  /* 0x00000000000c2947 */ /* 0x000fea0003800000 */
[----:B------:R1:W-:Y:S02]  /*0e40*/  STS [UR16+0x20], R3 ;  /* 0x00002003ff007988 */ /* 0x0003e40008000810 */
.L_x_35:
[----:B------:R-:W-:Y:S05]  /*0e50*/  BSYNC B2 ;  /* 0x0000000000027941 */ /* 0x000fea0003800000 */
.L_x_33:
[----:B------:R1:W-:Y:S02]  /*0e60*/  @!P2 STS [UR16+0x24], R2 ;  /* 0x00002402ff00a988 */ /* 0x0003e40008000810 */
.L_x_36:
[----:B------:R-:W-:Y:S05]  /*0e70*/  BSYNC B3 ;  /* 0x0000000000037941 */ /* 0x000fea0003800000 */
.L_x_32:
[----:B------:R-:W-:Y:S05]  /*0e80*/  WARPSYNC.ALL ;  /* 0x0000000000007948 */ /* 0x000fea0003800000 */
[----:B------:R-:W-:Y:S04]  /*0e90*/  BSSY B3, `(.L_x_37) ;  /* 0x000000e000037945 */ /* 0x000fe80003800000 */
[----:B------:R-:W-:Y:S05]  /*0ea0*/  @P2 BRA `(.L_x_38) ;  /* 0x0000000000302947 */ /* 0x000fea0003800000 */
[----:B-1--4-:R-:W1:Y:S01]  /*0eb0*/  LDS R3, [UR16+0x34] ;  /* 0x00003410ff037984 */ /* 0x012e620008000800 */
[----:B--2--5:R-:W2:Y:S03]  /*0ec0*/  LDC.64 R4, c[0x0][0x248] ;  /* 0x00009200ff047b82 */ /* 0x024ea60000000a00 */
[----:B------:R-:W4:Y:S01]  /*0ed0*/  LDS R2, [UR16+0x1c] ;  /* 0x00001c10ff027984 */ /* 0x000f220008000800 */
[C---:B--2---:R-:W-:Y:S01]  /*0ee0*/  SHF.L.U64.HI R5, R4.reuse, 0x1, R5 ;  /* 0x0000000104057819 */ /* 0x044fe20000010205 */
[----:B------:R-:W-:-:S03]  /*0ef0*/  IMAD.SHL.U32 R4, R4, 0x2, RZ ;  /* 0x0000000204047824 */ /* 0x000fc600078e00ff */
[--C-:B------:R-:W-:Y:S02]  /*0f00*/  SHF.R.U32.HI R7, RZ, 0x4, R5.reuse ;  /* 0x00000004ff077819 */ /* 0x100fe40000011605 */
[----:B------:R-:W-:-:S05]  /*0f10*/  SHF.R.U64 R4, R4, 0x4, R5 ;  /* 0x0000000404047819 */ /* 0x000fca0000001205 */
[----:B------:R2:W-:Y:S01]  /*0f20*/  STS [UR16+0xc], R4 ;  /* 0x00000c04ff007988 */ /* 0x0005e20008000810 */
[----:B-1----:R-:W-:Y:S02]  /*0f30*/  LOP3.LUT R3, R3, 0x7, RZ, 0xb8, !PT ;  /* 0x0000000703037812 */ /* 0x002fe400078eb8ff */
[----:B----4-:R-:W-:-:S03]  /*0f40*/  LOP3.LUT R2, R2, 0xf, R7, 0xb8, !PT ;  /* 0x0000000f02027812 */ /* 0x010fc600078eb807 */
[----:B------:R2:W-:Y:S04]  /*0f50*/  STS [UR16+0x34], R3 ;  /* 0x00003403ff007988 */ /* 0x0005e80008000810 */
[----:B------:R2:W-:Y:S02]  /*0f60*/  STS [UR16+0x1c], R2 ;  /* 0x00001c02ff007988 */ /* 0x0005e40008000810 */
.L_x_38:
[----:B------:R-:W-:Y:S05]  /*0f70*/  BSYNC B3 ;  /* 0x0000000000037941 */ /* 0x000fea0003800000 */
.L_x_37:
[----:B------:R-:W-:Y:S04]  /*0f80*/  BSSY B3, `(.L_x_39) ;  /* 0x000001a000037945 */ /* 0x000fe80003800000 */
[----:B------:R-:W-:Y:S04]  /*0f90*/  BSSY B4, `(.L_x_40) ;  /* 0x0000015000047945 */ /* 0x000fe80003800000 */
[----:B------:R-:W-:Y:S05]  /*0fa0*/  @P2 BRA `(.L_x_41) ;  /* 0x0000000000202947 */ /* 0x000fea0003800000 */
[----:B-12---:R-:W1:Y:S02]  /*0fb0*/  LDS R2, [UR16+0x34] ;  /* 0x00003410ff027984 */ /* 0x006e640008000800 */
[----:B-1----:R-:W-:-:S05]  /*0fc0*/  LOP3.LUT R2, R2, 0x38, RZ, 0xb8, !PT ;  /* 0x0000003802027812 */ /* 0x002fca00078eb8ff */
[----:B------:R1:W-:Y:S01]  /*0fd0*/  STS [UR16+0x34], R2 ;  /* 0x00003402ff007988 */ /* 0x0003e20008000810 */
[----:B------:R-:W-:Y:S05]  /*0fe0*/  @P2 BRA `(.L_x_42) ;  /* 0x0000000000202947 */ /* 0x000fea0003800000 */
[----:B-1----:R-:W1:Y:S01]  /*0ff0*/  LDS R2, [UR16+0x8] ;  /* 0x00000810ff027984 */ /* 0x002e620008000800 */
[----:B----4-:R-:W-:-:S05]  /*1000*/  IMAD.MOV.U32 R3, RZ, RZ, 0x780 ;  /* 0x00000780ff037424 */ /* 0x010fca00078e00ff */
[----:B-1----:R-:W-:-:S05]  /*1010*/  LOP3.LUT R2, R2, 0x300, R3, 0xd8, !PT ;  /* 0x0000030002027812 */ /* 0x002fca00078ed803 */
[----:B------:R1:W-:Y:S02]  /*1020*/  STS [UR16+0x8], R2 ;  /* 0x00000802ff007988 */ /* 0x0003e40008000810 */
.L_x_41:
[----:B------:R-:W-:Y:S05]  /*1030*/  @P2 BRA `(.L_x_43) ;  /* 0x0000000000282947 */ /* 0x000fea0003800000 */
[----:B-12---:R-:W1:Y:S02]  /*1040*/  LDS R2, [UR16+0x8] ;  /* 0x00000810ff027984 */ /* 0x006e640008000800 */
[----:B-1----:R-:W-:-:S05]  /*1050*/  LOP3.LUT R2, R2, 0x1800, RZ, 0xb8, !PT ;  /* 0x0000180002027812 */ /* 0x002fca00078eb8ff */
[----:B------:R2:W-:Y:S02]  /*1060*/  STS [UR16+0x8], R2 ;  /* 0x00000802ff007988 */ /* 0x0005e40008000810 */
.L_x_42:
[----:B------:R-:W-:Y:S05]  /*1070*/  @P2 BREAK B4 ;  /* 0x0000000000042942 */ /* 0x000fea0003800000 */
[----:B------:R-:W-:Y:S05]  /*1080*/  @P2 BRA `(.L_x_44) ;  /* 0x0000000000242947 */ /* 0x000fea0003800000 */
[----:B-12---:R-:W1:Y:S01]  /*1090*/  LDS R2, [UR16+0x8] ;  /* 0x00000810ff027984 */ /* 0x006e620008000800 */
[----:B----4-:R-:W-:-:S05]  /*10a0*/  IMAD.MOV.U32 R3, RZ, RZ, 0x6000 ;  /* 0x00006000ff037424 */ /* 0x010fca00078e00ff */
[----:B-1----:R-:W-:-:S04]  /*10b0*/  LOP3.LUT R2, R2, 0x6000, R3, 0xd8, !PT ;  /* 0x0000600002027812 */ /* 0x002fc800078ed803 */
[----:B------:R-:W-:-:S05]  /*10c0*/  LOP3.LUT R2, R2, 0x400000, RZ, 0xb8, !PT ;  /* 0x0040000002027812 */ /* 0x000fca00078eb8ff */
[----:B------:R1:W-:Y:S02]  /*10d0*/  STS [UR16+0x8], R2 ;  /* 0x00000802ff007988 */ /* 0x0003e40008000810 */
.L_x_43:
[----:B------:R-:W-:Y:S05]  /*10e0*/  BSYNC B4 ;  /* 0x0000000000047941 */ /* 0x000fea0003800000 */
.L_x_40:
[----:B-12---:R-:W1:Y:S02]  /*10f0*/  @!P2 LDS R2, [UR16+0x8] ;  /* 0x00000810ff02a984 */ /* 0x006e640008000800 */
[----:B-1----:R-:W-:-:S05]  /*1100*/  @!P2 LOP3.LUT R2, R2, 0x8000, RZ, 0xb8, !PT ;  /* 0x000080000202a812 */ /* 0x002fca00078eb8ff */
[----:B------:R1:W-:Y:S02]  /*1110*/  @!P2 STS [UR16+0x8], R2 ;  /* 0x00000802ff00a988 */ /* 0x0003e40008000810 */
.L_x_44:
[----:B------:R-:W-:Y:S05]  /*1120*/  BSYNC B3 ;  /* 0x0000000000037941 */ /* 0x000fea0003800000 */
.L_x_39:
[----:B------:R-:W-:Y:S05]  /*1130*/  WARPSYNC.ALL ;  /* 0x0000000000007948 */ /* 0x000fea0003800000 */
[----:B------:R-:W-:Y:S01]  /*1140*/  UIADD3 UR5, UR5, 0x100, URZ ;  /* 0x0000010005057890 */ /* 0x000fe2000fffe03f */
[----:B------:R-:W-:Y:S02]  /*1150*/  ISETP.GE.AND P1, PT, R8, 0x1, PT ;  /* 0x000000010800780c */ /* 0x000fe40003f26270 */
[----:B------:R-:W-:Y:S02]  /*1160*/  CS2R R24, SRZ ;  /* 0x0000000000187805 */ /* 0x000fe4000001ff00 */
[----:B------:R-:W-:Y:S01]  /*1170*/  CS2R R26, SRZ ;  /* 0x00000000001a7805 */ /* 0x000fe2000001ff00 */
[----:B------:R-:W-:Y:S01]  /*1180*/  UIADD3 UR28, UP0, UR5, UR28, URZ ;  /* 0x0000001c051c7290 */ /* 0x000fe2000ff1e03f */
[----:B------:R-:W-:Y:S01]  /*1190*/  CS2R R28, SRZ ;  /* 0x00000000001c7805 */ /* 0x000fe2000001ff00 */
[----:B------:R-:W-:-:S02]  /*11a0*/  IMAD.MOV.U32 R30, RZ, RZ, RZ ;  /* 0x000000ffff1e7224 */ /* 0x000fc400078e00ff */
[----:B------:R-:W-:Y:S01]  /*11b0*/  ULEA.HI.X.SX32 UR29, UR5, UR29, 0x1, UP0 ;  /* 0x0000001d051d7291 */ /* 0x000fe200080f0e3f */
[----:B------:R-:W-:Y:S11]  /*11c0*/  @P0 BRA `(.L_x_45) ;  /* 0x0000000000280947 */ /* 0x000ff60003800000 */
[----:B-12---:R-:W5:Y:S01]  /*11d0*/  S2R R2, SR_LANEID ;  /* 0x0000000000027919 */ /* 0x006f620000000000 */
[----:B------:R-:W-:Y:S05]  /*11e0*/  WARPSYNC.ALL ;  /* 0x0000000000007948 */ /* 0x000fea0003800000 */
[----:B-----5:R-:W-:-:S05]  /*11f0*/  IMAD.SHL.U32 R4, R2, 0x4, RZ ;  /* 0x0000000402047824 */ /* 0x020fca00078e00ff */
[----:B------:R-:W1:Y:S01]  /*1200*/  LDS R5, [R4+UR16] ;  /* 0x0000001004057984 */ /* 0x000e620008000800 */
[----:B------:R-:W-:-:S05]  /*1210*/  IADD3 R2, P3, R4, UR28, RZ ;  /* 0x0000001c04027c10 */ /* 0x000fca000ff7e0ff */
[----:B----4-:R-:W-:-:S05]  /*1220*/  IMAD.X R3, RZ, RZ, UR29, P3 ;  /* 0x0000001dff037e24 */ /* 0x010fca00098e06ff */
[----:B-1----:R1:W2:Y:S01]  /*1230*/  ATOMG.E.EXCH.STRONG.GPU PT, RZ, [R2], R5 ;  /* 0x0000000502ff73a8 */ /* 0x0022a200041ee100 */
[----:B------:R-:W-:-:S04]  /*1240*/  DEPBAR {5,4,3,2,1,0} ;  /* 0x0000003f0000791a */ /* 0x000fc80000000000 */
[----:B------:R1:W-:Y:S01]  /*1250*/  UTMACCTL.IV [UR28] ;  /* 0x000000001c0079b9 */ /* 0x0003e20008000000 */
[----:B------:R-:W-:Y:S01]  /*1260*/  NOP ;  /* 0x0000000000007918 */ /* 0x000fe20000000000 */
.L_x_45:
[----:B------:R-:W-:Y:S05]  /*1270*/  @P0 BRA `(.L_x_46) ;  /* 0x00000000000c0947 */ /* 0x000fea0003800000 */
[----:B------:R0:W-:Y:S01]  /*1280*/  UTMACMDFLUSH ;  /* 0x00000000000079b7 */ /* 0x0001e20000000000 */
[----:B------:R-:W-:Y:S05]  /*1290*/  @P0 BRA `(.L_x_46) ;  /* 0x0000000000040947 */ /* 0x000fea0003800000 */
[----:B------:R-:W-:-:S04]  /*12a0*/  DEPBAR.LE SB0, 0x0 ;  /* 0x000080000000791a */ /* 0x000fc80000000000 */
.L_x_46:
[----:B------:R-:W-:Y:S05]  /*12b0*/  WARPSYNC.ALL ;  /* 0x0000000000007948 */ /* 0x000fea0003800000 */
[----:B--2---:R-:W-:Y:S01]  /*12c0*/  BAR.SYNC.DEFER_BLOCKING 0x0 ;  /* 0x0000000000007b1d */ /* 0x004fe20000010000 */
[----:B------:R-:W-:Y:S01]  /*12d0*/  USHF.L.U32 UR11, UR31, 0x7, URZ ;  /* 0x000000071f0b7899 */ /* 0x000fe2000800063f */
[----:B------:R-:W-:Y:S01]  /*12e0*/  IMAD.MOV.U32 R31, RZ, RZ, RZ ;  /* 0x000000ffff1f7224 */ /* 0x000fe200078e00ff */
[----:B------:R-:W-:Y:S01]  /*12f0*/  USHF.L.U32 UR14, UR30, 0x6, URZ ;  /* 0x000000061e0e7899 */ /* 0x000fe2000800063f */
[----:B------:R-:W-:Y:S02]  /*1300*/  CS2R R32, SRZ ;  /* 0x0000000000207805 */ /* 0x000fe4000001ff00 */
[----:B------:R-:W-:Y:S01]  /*1310*/  CS2R R34, SRZ ;  /* 0x0000000000227805 */ /* 0x000fe2000001ff00 */
[----:B------:R-:W-:Y:S01]  /*1320*/  VOTEU.ALL UP0, P2 ;  /* 0x00000000003f7886 */ /* 0x000fe20001000000 */
[----:B------:R-:W-:Y:S01]  /*1330*/  UMOV UR6, 0x1 ;  /* 0x0000000100067882 */ /* 0x000fe20000000000 */
[----:B------:R-:W-:Y:S01]  /*1340*/  VOTEU.ALL UP1, P2 ;  /* 0x00000000003f7886 */ /* 0x000fe20001020000 */
[----:B------:R-:W-:-:S02]  /*1350*/  CS2R R36, SRZ ;  /* 0x0000000000247805 */ /* 0x000fc4000001ff00 */
[----:B------:R-:W-:Y:S01]  /*1360*/  CS2R R38, SRZ ;  /* 0x0000000000267805 */ /* 0x000fe2000001ff00 */
[----:B------:R-:W-:-:S04]  /*1370*/  @!UP0 UIADD3 UR8, -UR6, 0x100000, URZ ;  /* 0x0010000006088890 */ /* 0x000fc8000fffe13f */
[----:B------:R-:W-:Y:S02]  /*1380*/  @!UP0 USHF.L.U32 UR9, UR8, 0xb, URZ ;  /* 0x0000000b08098899 */ /* 0x000fe4000800063f */
[----:B------:R-:W-:Y:S01]  /*1390*/  @!UP0 USHF.L.U32 UR8, UR8, 0x1, URZ ;  /* 0x0000000108088899 */ /* 0x000fe2000800063f */
[----:B------:R-:W-:Y:S01]  /*13a0*/  CS2R R40, SRZ ;  /* 0x0000000000287805 */ /* 0x000fe2000001ff00 */
[----:B------:R-:W-:-:S04]  /*13b0*/  @!UP0 UIADD3 UR6, -UR6, 0x100000, URZ ;  /* 0x0010000006068890 */ /* 0x000fc8000fffe13f */
[----:B------:R-:W-:Y:S02]  /*13c0*/  @!UP0 USHF.L.U32 UR7, UR6, 0xb, URZ ;  /* 0x0000000b06078899 */ /* 0x000fe4000800063f */
[----:B------:R-:W-:Y:S01]  /*13d0*/  @!UP0 USHF.L.U32 UR6, UR6, 0x1, URZ ;  /* 0x0000000106068899 */ /* 0x000fe2000800063f */
[----:B------:R-:W-:Y:S01]  /*13e0*/  CS2R R42, SRZ ;  /* 0x00000000002a7805 */ /* 0x000fe2000001ff00 */
[----:B------:R-:W-:Y:S01]  /*13f0*/  VOTEU.ALL UP0, P2 ;  /* 0x00000000003f7886 */ /* 0x000fe20001000000 */
[----:B------:R-:W-:Y:S02]  /*1400*/  CS2R R44, SRZ ;  /* 0x00000000002c7805 */ /* 0x000fe4000001ff00 */
[----:B------:R-:W-:Y:S02]  /*1410*/  CS2R R46, SRZ ;  /* 0x00000000002e7805 */ /* 0x000fe4000001ff00 */
[----:B------:R-:W-:Y:S02]  /*1420*/  CS2R R48, SRZ ;  /* 0x0000000000307805 */ /* 0x000fe4000001ff00 */
[----:B------:R-:W-:-:S02]  /*1430*/  CS2R R50, SRZ ;  /* 0x0000000000327805 */ /* 0x000fc4000001ff00 */
[----:B------:R-:W-:Y:S02]  /*1440*/  CS2R R52, SRZ ;  /* 0x0000000000347805 */ /* 0x000fe4000001ff00 */
[----:B------:R-:W-:Y:S01]  /*1450*/  CS2R R54, SRZ ;  /* 0x0000000000367805 */ /* 0x000fe2000001ff00 */
[----:B------:R-:W2:Y:S02]  /*1460*/  FENCE.VIEW.ASYNC.S ;  /* 0x00000000000073c6 */ /* 0x000ea40000000000 */
[----:B--2---:R2:W4:Y:S02]  /*1470*/  @!UP0 SYNCS.EXCH.64 URZ, [UR16+0xc000], UR8 ;  /* 0x00c00008103f85b2 */ /* 0x0045240008000100 */
[----:B----4-:R-:W-:Y:S06]  /*1480*/  BAR.SYNC.DEFER_BLOCKING 0x0 ;  /* 0x0000000000007b1d */ /* 0x010fec0000010000 */
[----:B------:R2:W4:Y:S01]  /*1490*/  @!UP1 SYNCS.EXCH.64 URZ, [UR16+0xc008], UR6 ;  /* 0x00c00806103f95b2 */ /* 0x0005220008000100 */
[----:B------:R-:W-:Y:S05]  /*14a0*/  @!P1 BRA `(.L_x_47) ;  /* 0x0000000400589947 */ /* 0x000fea0003800000 */
[----:B-1----:R-:W-:Y:S02]  /*14b0*/  SHF.R.U32.HI R2, RZ, 0x5, R0 ;  /* 0x00000005ff027819 */ /* 0x002fe40000011600 */
[----:B------:R-:W-:Y:S02]  /*14c0*/  CS2R R24, SRZ ;  /* 0x0000000000187805 */ /* 0x000fe4000001ff00 */
[----:B------:R-:W-:Y:S02]  /*14d0*/  CS2R R26, SRZ ;  /* 0x00000000001a7805 */ /* 0x000fe4000001ff00 */
[----:B------:R-:W-:Y:S02]  /*14e0*/  CS2R R28, SRZ ;  /* 0x00000000001c7805 */ /* 0x000fe4000001ff00 */
[----:B------:R-:W-:Y:S02]  /*14f0*/  R2UR UR17, R2 ;  /* 0x00000000021172ca */ /* 0x000fe400000e0000 */
[----:B------:R-:W-:-:S02]  /*1500*/  CS2R R30, SRZ ;  /* 0x00000000001e7805 */ /* 0x000fc4000001ff00 */
[----:B------:R-:W-:Y:S02]  /*1510*/  CS2R R32, SRZ ;  /* 0x0000000000207805 */ /* 0x000fe4000001ff00 */
[----:B------:R-:W-:Y:S02]  /*1520*/  CS2R R34, SRZ ;  /* 0x0000000000227805 */ /* 0x000fe4000001ff00 */
[----:B------:R-:W-:Y:S02]  /*1530*/  CS2R R36, SRZ ;  /* 0x0000000000247805 */ /* 0x000fe4000001ff00 */
[----:B------:R-:W-:Y:S02]  /*1540*/  CS2R R38, SRZ ;  /* 0x0000000000267805 */ /* 0x000fe4000001ff00 */
[----:B------:R-:W-:Y:S02]  /*1550*/  CS2R R40, SRZ ;  /* 0x0000000000287805 */ /* 0x000fe4000001ff00 */
[----:B------:R-:W-:-:S02]  /*1560*/  CS2R R42, SRZ ;  /* 0x00000000002a7805 */ /* 0x000fc4000001ff00 */
[----:B------:R-:W-:Y:S02]  /*1570*/  CS2R R44, SRZ ;  /* 0x00000000002c7805 */ /* 0x000fe4000001ff00 */
[----:B------:R-:W-:Y:S02]  /*1580*/  CS2R R46, SRZ ;  /* 0x00000000002e7805 */ /* 0x000fe4000001ff00 */
[----:B------:R-:W-:Y:S02]  /*1590*/  CS2R R48, SRZ ;  /* 0x0000000000307805 */ /* 0x000fe4000001ff00 */
[----:B------:R-:W-:Y:S02]  /*15a0*/  CS2R R50, SRZ ;  /* 0x0000000000327805 */ /* 0x000fe4000001ff00 */
[----:B------:R-:W-:Y:S02]  /*15b0*/  CS2R R52, SRZ ;  /* 0x0000000000347805 */ /* 0x000fe4000001ff00 */
[----:B------:R-:W-:Y:S01]  /*15c0*/  CS2R R54, SRZ ;  /* 0x0000000000367805 */ /* 0x000fe2000001ff00 */
[----:B------:R-:W-:Y:S01]  /*15d0*/  UMOV UR5, URZ ;  /* 0x0000003f00057c82 */ /* 0x000fe20008000000 */
[----:B------:R-:W-:-:S05]  /*15e0*/  UMOV UR10, URZ ;  /* 0x0000003f000a7c82 */ /* 0x000fca0008000000 */
.L_x_49:
[----:B----4-:R-:W-:Y:S01]  /*15f0*/  BAR.SYNC.DEFER_BLOCKING 0x0 ;  /* 0x0000000000007b1d */ /* 0x010fe20000010000 */
[----:B------:R-:W-:Y:S01]  /*1600*/  ULEA UR20, UR5, UR16, 0x3 ;  /* 0x0000001005147291 */ /* 0x000fe2000f8e183f */
[----:B------:R-:W-:Y:S01]  /*1610*/  @!P2 IMAD.MOV.U32 R2, RZ, RZ, 0x6000 ;  /* 0x00006000ff02a424 */ /* 0x000fe200078e00ff */
[----:B------:R-:W-:Y:S01]  /*1620*/  ELECT P0, URZ, PT ;  /* 0x00000000003f782f */ /* 0x000fe20003800000 */
[----:B--2---:R-:W-:-:S03]  /*1630*/  ULEA UR8, UR5, UR16, 0xe ;  /* 0x0000001005087291 */ /* 0x004fc6000f8e703f */
[----:B------:R-:W-:Y:S02]  /*1640*/  ISETP.LT.U32.AND P0, PT, R6, 0x20, P0 ;  /* 0x000000200600780c */ /* 0x000fe40000701070 */
[----:B------:R-:W-:Y:S01]  /*1650*/  ELECT P1, URZ, PT ;  /* 0x00000000003f782f */ /* 0x000fe20003820000 */
[----:B------:R-:W-:-:S03]  /*1660*/  ULEA UR12, UR5, UR16, 0xd ;  /* 0x00000010050c7291 */ /* 0x000fc6000f8e683f */
[----:B------:R-:W-:Y:S01]  /*1670*/  ISETP.LT.U32.AND P1, PT, R6, 0x20, P1 ;  /* 0x000000200600780c */ /* 0x000fe20000f21070 */
[----:B------:R-:W-:Y:S01]  /*1680*/  UMOV UR15, UR10 ;  /* 0x0000000a000f7c82 */ /* 0x000fe20008000000 */
[----:B------:R-:W-:-:S05]  /*1690*/  UIADD3 UR12, UR12, 0x8000, URZ ;  /* 0x000080000c0c7890 */ /* 0x000fca000fffe03f */
[----:B------:R-:W-:Y:S01]  /*16a0*/  VOTEU.ANY UP0, P0 ;  /* 0x00000000003f7886 */ /* 0x000fe20000000100 */
[----:B------:R-:W-:Y:S01]  /*16b0*/  VOTEU.ANY UP2, P0 ;  /* 0x00000000003f7886 */ /* 0x000fe20000040100 */
[----:B------:R1:W-:Y:S01]  /*16c0*/  @!P2 SYNCS.ARRIVE.TRANS64 RZ, [UR20+0xc000], R2 ;  /* 0x00c00002ffffa9a7 */ /* 0x0003e20008000014 */
[----:B------:R2:W-:Y:S06]  /*16d0*/  MEMBAR.ALL.CTA ;  /* 0x0000000000007992 */ /* 0x0005ec0000008000 */
[----:B--2---:R-:W2:Y:S01]  /*16e0*/  FENCE.VIEW.ASYNC.S ;  /* 0x00000000000073c6 */ /* 0x004ea20000000000 */
[----:B------:R-:W-:Y:S01]  /*16f0*/  @UP0 UIADD3 UR9, UR20, 0xc000, URZ ;  /* 0x0000c00014090890 */ /* 0x000fe2000fffe03f */
[----:B------:R-:W-:Y:S01]  /*1700*/  @UP0 UMOV UR6, UR24 ;  /* 0x0000001800060c82 */ /* 0x000fe20008000000 */
[----:B------:R-:W-:Y:S01]  /*1710*/  @UP0 UMOV UR7, UR25 ;  /* 0x0000001900070c82 */ /* 0x000fe20008000000 */
[----:B--2---:R-:W-:Y:S01]  /*1720*/  VOTEU.ANY UP1, P1 ;  /* 0x00000000003f7886 */ /* 0x004fe20000820100 */
[----:B------:R-:W-:Y:S01]  /*1730*/  VOTEU.ANY UP3, P1 ;  /* 0x00000000003f7886 */ /* 0x000fe20000860100 */
[----:B-1----:R-:W-:-:S03]  /*1740*/  IMAD.U32 R2, RZ, RZ, UR4 ;  /* 0x00000004ff027e24 */ /* 0x002fc6000f8e00ff */
[----:B------:R-:W-:Y:S01]  /*1750*/  @UP1 UIADD3 UR13, UR20, 0xc000, URZ ;  /* 0x0000c000140d1890 */ /* 0x000fe2000fffe03f */
[----:B------:R-:W-:Y:S01]  /*1760*/  @UP1 UMOV UR18, UR26 ;  /* 0x0000001a00121c82 */ /* 0x000fe20008000000 */
[----:B------:R-:W-:Y:S01]  /*1770*/  @UP1 UMOV UR19, UR27 ;  /* 0x0000001b00131c82 */ /* 0x000fe20008000000 */
[----:B------:R-:W-:Y:S01]  /*1780*/  SHF.L.U32 R2, R2, 0x1f, RZ ;  /* 0x0000001f02027819 */ /* 0x000fe200000006ff */
[----:B------:R-:W-:Y:S06]  /*1790*/  BAR.SYNC.DEFER_BLOCKING 0x0 ;  /* 0x0000000000007b1d */ /* 0x000fec0000010000 */
[----:B------:R1:W-:Y:S02]  /*17a0*/  @UP2 UTMALDG.2D [UR8], [UR6] ;  /* 0x00000008060025b4 */ /* 0x0003e40008008000 */
[----:B------:R-:W-:Y:S06]  /*17b0*/  BAR.SYNC.DEFER_BLOCKING 0x0 ;  /* 0x0000000000007b1d */ /* 0x000fec0000010000 */
[----:B------:R1:W-:Y:S02]  /*17c0*/  @UP3 UTMALDG.2D [UR12], [UR18] ;  /* 0x0000000c120035b4 */ /* 0x0003e40008008000 */
[----:B------:R-:W-:Y:S06]  /*17d0*/  BAR.SYNC.DEFER_BLOCKING 0x0 ;  /* 0x0000000000007b1d */ /* 0x000fec0000010000 */
[----:B------:R-:W2:Y:S02]  /*17e0*/  SYNCS.PHASECHK.TRANS64.TRYWAIT P0, [UR20+0xc000], R2 ;  /* 0x00c00002ff0075a7 */ /* 0x000ea40008000154 */
[----:B-12---:R-:W-:Y:S05]  /*17f0*/  @!P0 BRA `(.L_x_48) ;  /* 0x0000000400648947 */ /* 0x006fea0003800000 */
.L_x_50:
[----:B------:R-:W-:Y:S01]  /*1800*/  USHF.L.U32 UR6, UR17, 0x7, URZ ;  /* 0x0000000711067899 */ /* 0x000fe2000800063f */
[----:B------:R-:W-:Y:S02]  /*1810*/  WARPGROUP.DEPBAR.LE gsb0, 0x0 ;  /* 0x00008000000079c5 */ /* 0x000fe40000010000 */
[----:B------:R-:W-:Y:S01]  /*1820*/  USHF.R.U32.HI UR22, URZ, 0x4, UR12 ;  /* 0x000000043f167899 */ /* 0x000fe2000801160c */
[----:B------:R-:W-:Y:S01]  /*1830*/  WARPGROUP.ARRIVE ;  /* 0x00000000000079c5 */ /* 0x000fe20000000000 */
[----:B------:R-:W-:Y:S01]  /*1840*/  ULOP3.LUT UR6, UR6, 0x200, URZ, 0xc0, !UPT ;  /* 0x0000020006067892 */ /* 0x000fe2000f8ec03f */
[----:B------:R-:W1:Y:S01]  /*1850*/  LDC R2, c[0x0][0x230] ;  /* 0x00008c00ff027b82 */ /* 0x000e620000000800 */
[----:B------:R-:W-:Y:S02]  /*1860*/  USGXT.U32 UR22, UR22, 0xe ;  /* 0x0000000e1616789a */ /* 0x000fe40008000000 */
[----:B------:R-:W-:Y:S01]  /*1870*/  ULEA.HI UR6, UR8, UR6, URZ, 0x1c ;  /* 0x0000000608067291 */ /* 0x000fe2000f8fe03f */
[----:B------:R-:W-:Y:S01]  /*1880*/  UMOV UR21, 0x40000040 ;  /* 0x4000004000157882 */ /* 0x000fe20000000000 */
[----:B------:R-:W-:-:S02]  /*1890*/  UMOV UR23, 0x40000040 ;  /* 0x4000004000177882 */ /* 0x000fc40000000000 */
[----:B------:R-:W-:Y:S01]  /*18a0*/  ULOP3.LUT UR20, UR6, 0x3fff, URZ, 0xc0, !UPT ;  /* 0x00003fff06147892 */ /* 0x000fe2000f8ec03f */
[----:B------:R-:W-:Y:S02]  /*18b0*/  UMOV UR7, URZ ;  /* 0x0000003f00077c82 */ /* 0x000fe40008000000 */
[----:B------:R-:W-:Y:S01]  /*18c0*/  UMOV UR6, URZ ;  /* 0x0000003f00067c82 */ /* 0x000fe20008000000 */
[----:B------:R-:W-:Y:S02]  /*18d0*/  UIADD3 UR10, UR10, 0x40, URZ ;  /* 0x000000400a0a7890 */ /* 0x000fe4000fffe03f */
[----:B------:R-:W-:-:S03]  /*18e0*/  UIADD3 UR5, UR5, 0x1, URZ ;  /* 0x0000000105057890 */ /* 0x000fc6000fffe03f */
[----:B------:R-:W-:Y:S01]  /*18f0*/  HGMMA.64x64x16.F32 R24, gdesc[UR20].tnspB, R24 ;  /* 0x40e00000141879f0 */ /* 0x000fe20008700818 */
[----:B------:R-:W-:Y:S02]  /*1900*/  UIADD3 UR20, UP0, UR20, 0x2, URZ ;  /* 0x0000000214147890 */ /* 0x000fe4000ff1e03f */
[----:B------:R-:W-:Y:S02]  /*1910*/  UIADD3 UR22, UP1, UR22, 0x80, URZ ;  /* 0x0000008016167890 */ /* 0x000fe4000ff3e03f */
[----:B------:R-:W-:Y:S02]  /*1920*/  UIADD3.X UR21, UR6, 0x40000040, URZ, UP0, !UPT ;  /* 0x4000004006157890 */ /* 0x000fe400087fe43f */
[----:B------:R-:W-:Y:S01]  /*1930*/  UIADD3.X UR23, UR7, 0x40000040, URZ, UP1, !UPT ;  /* 0x4000004007177890 */ /* 0x000fe20008ffe43f */
[----:B-1----:R-:W-:Y:S01]  /*1940*/  ISETP.LE.AND P0, PT, R2, UR10, PT ;  /* 0x0000000a02007c0c */ /* 0x002fe2000bf03270 */
[----:B------:R-:W-:Y:S02]  /*1950*/  UIADD3.64 UR32, UR20, 0x2, URZ ;  /* 0x0000000214207897 */ /* 0x000fe4000fffe03f */
[----:B------:R-:W-:-:S02]  /*1960*/  UIADD3.64 UR34, UR22, 0x80, URZ ;  /* 0x0000008016227897 */ /* 0x000fc4000fffe03f */
[----:B------:R-:W-:-:S04]  /*1970*/  UISETP.NE.U32.AND UP0, UPT, UR5, 0x2, UPT ;  /* 0x000000020500788c */ /* 0x000fc8000bf05070 */
[----:B------:R-:W-:Y:S02]  /*1980*/  USEL UR6, URZ, 0x1, UP0 ;  /* 0x000000013f067887 */ /* 0x000fe40008000000 */
[----:B------:R-:W-:Y:S02]  /*1990*/  USEL UR5, UR5, URZ, UP0 ;  /* 0x0000003f05057287 */ /* 0x000fe40008000000 */
[----:B------:R-:W-:Y:S01]  /*19a0*/  ULOP3.LUT UR4, UR4, UR6, URZ, 0x3c, !UPT ;  /* 0x0000000604047292 */ /* 0x000fe2000f8e3c3f */
[----:B------:R-:W-:Y:S01]  /*19b0*/  HGMMA.64x64x16.F32 R24, gdesc[UR20].tnspB, R24 ;  /* 0x40e00000141879f0 */ /* 0x000fe20008700818 */
[----:B------:R-:W-:Y:S02]  /*19c0*/  UIADD3.64 UR20, UR20, 0x4, URZ ;  /* 0x0000000414147897 */ /* 0x000fe4000fffe03f */
[----:B------:R-:W-:Y:S01]  /*19d0*/  UIADD3.64 UR22, UR22, 0x100, URZ ;  /* 0x0000010016167897 */ /* 0x000fe2000fffe03f */
[----:B------:R-:W-:Y:S08]  /*19e0*/  HGMMA.64x64x16.F32 R24, gdesc[UR32].tnspB, R24 ;  /* 0x40e00000201879f0 */ /* 0x000ff00008700818 */
[----:B------:R-:W-:Y:S01]  /*19f0*/  HGMMA.64x64x16.F32 R24, gdesc[UR20].tnspB, R24, gsb0 ;  /* 0x40e00000141879f0 */ /* 0x000fe20008000818 */
[----:B------:R-:W-:Y:S05]  /*1a00*/  @!P0 BRA `(.L_x_49) ;  /* 0xfffffff800f88947 */ /* 0x000fea000383ffff */
.L_x_47:
[----:B------:R-:W-:Y:S02]  /*1a10*/  WARPGROUP.DEPBAR.LE gsb0, 0x0 ;  /* 0x00008000000079c5 */ /* 0x000fe40000010000 */
[----:B----4-:R-:W-:Y:S01]  /*1a20*/  BAR.SYNC.DEFER_BLOCKING 0x0 ;  /* 0x0000000000007b1d */ /* 0x010fe20000010000 */
[C---:B-1----:R-:W-:Y:S01]  /*1a30*/  IMAD.SHL.U32 R2, R0.reuse, 0x80, RZ ;  /* 0x0000008000027824 */ /* 0x042fe200078e00ff */
[----:B------:R-:W-:Y:S01]  /*1a40*/  F2FP.F16.F32.PACK_AB R24, R25, R24 ;  /* 0x000000181918723e */ /* 0x000fe200000000ff */
[----:B------:R-:W-:Y:S01]  /*1a50*/  IMAD.SHL.U32 R3, R0, 0x40, RZ ;  /* 0x0000004000037824 */ /* 0x000fe200078e00ff */
[----:B------:R-:W-:Y:S02]  /*1a60*/  F2FP.F16.F32.PACK_AB R25, R27, R26 ;  /* 0x0000001a1b19723e */ /* 0x000fe400000000ff */
[----:B------:R-:W-:Y:S02]  /*1a70*/  ELECT P0, URZ, PT ;  /* 0x00000000003f782f */ /* 0x000fe40003800000 */
[----:B------:R-:W-:Y:S01]  /*1a80*/  LOP3.LUT R2, R2, 0x780, RZ, 0xc0, !PT ;  /* 0x0000078002027812 */ /* 0x000fe200078ec0ff */
[----:B------:R-:W-:Y:S01]  /*1a90*/  UMOV UR17, UR14 ;  /* 0x0000000e00117c82 */ /* 0x000fe20008000000 */
[----:B------:R-:W-:Y:S01]  /*1aa0*/  F2FP.F16.F32.PACK_AB R32, R33, R32 ;  /* 0x000000202120723e */ /* 0x000fe200000000ff */
[----:B------:R-:W-:Y:S01]  /*1ab0*/  UMOV UR18, UR11 ;  /* 0x0000000b00127c82 */ /* 0x000fe20008000000 */
[----:B-----5:R-:W-:Y:S01]  /*1ac0*/  LOP3.LUT R4, R2, 0x3800, R3, 0xf8, !PT ;  /* 0x0000380002047812 */ /* 0x020fe200078ef803 */
[----:B------:R-:W-:Y:S01]  /*1ad0*/  IMAD.SHL.U32 R2, R0, 0x10, RZ ;  /* 0x0000001000027824 */ /* 0x000fe200078e00ff */
[----:B------:R-:W-:-:S02]  /*1ae0*/  F2FP.F16.F32.PACK_AB R26, R29, R28 ;  /* 0x0000001c1d1a723e */ /* 0x000fc400000000ff */
[----:B------:R-:W-:Y:S02]  /*1af0*/  F2FP.F16.F32.PACK_AB R27, R31, R30 ;  /* 0x0000001e1f1b723e */ /* 0x000fe400000000ff */
[----:B------:R-:W-:Y:S02]  /*1b00*/  LOP3.LUT R3, R2, 0x70, RZ, 0xc0, !PT ;  /* 0x0000007002037812 */ /* 0x000fe400078ec0ff */
[----:B------:R-:W-:Y:S02]  /*1b10*/  F2FP.F16.F32.PACK_AB R33, R35, R34 ;  /* 0x000000222321723e */ /* 0x000fe400000000ff */
[----:B------:R-:W-:Y:S02]  /*1b20*/  LOP3.LUT R3, R3, 0x10, R0, 0x78, !PT ;  /* 0x0000001003037812 */ /* 0x000fe400078e7800 */
[----:B------:R-:W-:Y:S01]  /*1b30*/  F2FP.F16.F32.PACK_AB R40, R41, R40 ;  /* 0x000000282928723e */ /* 0x000fe200000000ff */
[----:B------:R-:W1:Y:S02]  /*1b40*/  @!P2 SYNCS.CCTL.IV [UR16+0xc000] ;  /* 0x00c00000ff00a9b1 */ /* 0x000e640008000010 */
[----:B-1----:R-:W-:Y:S01]  /*1b50*/  BAR.SYNC.DEFER_BLOCKING 0x0 ;  /* 0x0000000000007b1d */ /* 0x002fe20000010000 */
[----:B------:R-:W-:-:S02]  /*1b60*/  LOP3.LUT R3, R4, R3, RZ, 0xfc, !PT ;  /* 0x0000000304037212 */ /* 0x000fc400078efcff */
[----:B------:R-:W-:Y:S02]  /*1b70*/  F2FP.F16.F32.PACK_AB R34, R37, R36 ;  /* 0x000000242522723e */ /* 0x000fe400000000ff */
[C---:B------:R-:W-:Y:S01]  /*1b80*/  LOP3.LUT R2, R3.reuse, 0x20, RZ, 0x3c, !PT ;  /* 0x0000002003027812 */ /* 0x040fe200078e3cff */
[C---:B------:R-:W-:Y:S01]  /*1b90*/  VIADD R0, R3.reuse, UR16 ;  /* 0x0000001003007c36 */ /* 0x040fe20008000000 */
[C---:B------:R-:W-:Y:S02]  /*1ba0*/  LOP3.LUT R4, R3.reuse, 0x40, RZ, 0x3c, !PT ;  /* 0x0000004003047812 */ /* 0x040fe400078e3cff */
[----:B------:R-:W-:Y:S01]  /*1bb0*/  LOP3.LUT R3, R3, 0x60, RZ, 0x3c, !PT ;  /* 0x0000006003037812 */ /* 0x000fe200078e3cff */
[----:B------:R-:W-:Y:S01]  /*1bc0*/  VIADD R2, R2, UR16 ;  /* 0x0000001002027c36 */ /* 0x000fe20008000000 */
[----:B------:R-:W-:Y:S01]  /*1bd0*/  F2FP.F16.F32.PACK_AB R35, R39, R38 ;  /* 0x000000262723723e */ /* 0x000fe200000000ff */
[----:B------:R-:W-:Y:S01]  /*1be0*/  VIADD R4, R4, UR16 ;  /* 0x0000001004047c36 */ /* 0x000fe20008000000 */
[----:B------:R-:W-:Y:S01]  /*1bf0*/  F2FP.F16.F32.PACK_AB R41, R43, R42 ;  /* 0x0000002a2b29723e */ /* 0x000fe200000000ff */
[----:B------:R-:W-:Y:S01]  /*1c00*/  VIADD R3, R3, UR16 ;  /* 0x0000001003037c36 */ /* 0x000fe20008000000 */
[----:B------:R-:W-:-:S02]  /*1c10*/  F2FP.F16.F32.PACK_AB R48, R49, R48 ;  /* 0x000000303130723e */ /* 0x000fc400000000ff */
[----:B------:R-:W-:Y:S02]  /*1c20*/  F2FP.F16.F32.PACK_AB R42, R45, R44 ;  /* 0x0000002c2d2a723e */ /* 0x000fe400000000ff */
[----:B------:R-:W-:Y:S02]  /*1c30*/  F2FP.F16.F32.PACK_AB R43, R47, R46 ;  /* 0x0000002e2f2b723e */ /* 0x000fe400000000ff */
[----:B------:R-:W-:Y:S02]  /*1c40*/  F2FP.F16.F32.PACK_AB R49, R51, R50 ;  /* 0x000000323331723e */ /* 0x000fe400000000ff */
[----:B------:R-:W-:Y:S01]  /*1c50*/  F2FP.F16.F32.PACK_AB R50, R53, R52 ;  /* 0x000000343532723e */ /* 0x000fe200000000ff */
[----:B------:R-:W1:Y:S01]  /*1c60*/  @!P2 SYNCS.CCTL.IV [UR16+0xc008] ;  /* 0x00c00800ff00a9b1 */ /* 0x000e620008000010 */
[----:B------:R-:W-:Y:S01]  /*1c70*/  F2FP.F16.F32.PACK_AB R51, R55, R54 ;  /* 0x000000363733723e */ /* 0x000fe200000000ff */
[----:B-1----:R-:W-:Y:S01]  /*1c80*/  STSM.16.M88.4 [R0], R24 ;  /* 0x0000001800007844 */ /* 0x002fe20000000200 */
[----:B------:R-:W-:-:S03]  /*1c90*/  ISETP.LT.U32.AND P0, PT, R6, 0x20, P0 ;  /* 0x000000200600780c */ /* 0x000fc60000701070 */
[----:B------:R-:W-:Y:S04]  /*1ca0*/  STSM.16.M88.4 [R2], R32 ;  /* 0x0000002002007844 */ /* 0x000fe80000000200 */
[----:B------:R-:W-:Y:S04]  /*1cb0*/  STSM.16.M88.4 [R4], R40 ;  /* 0x0000002804007844 */ /* 0x000fe80000000200 */
[----:B------:R-:W-:Y:S02]  /*1cc0*/  STSM.16.M88.4 [R3], R48 ;  /* 0x0000003003007844 */ /* 0x000fe40000000200 */
[----:B------:R-:W-:Y:S01]  /*1cd0*/  VOTEU.ANY UP0, P0 ;  /* 0x00000000003f7886 */ /* 0x000fe20000000100 */
[----:B------:R-:W-:Y:S01]  /*1ce0*/  VOTEU.ANY UP1, P0 ;  /* 0x00000000003f7886 */ /* 0x000fe20000020100 */
[----:B------:R1:W-:Y:S06]  /*1cf0*/  MEMBAR.ALL.CTA ;  /* 0x0000000000007992 */ /* 0x0003ec0000008000 */
[----:B-1----:R-:W1:Y:S01]  /*1d00*/  FENCE.VIEW.ASYNC.S ;  /* 0x00000000000073c6 */ /* 0x002e620000000000 */
[----:B--2---:R-:W-:Y:S01]  /*1d10*/  @UP0 UMOV UR6, UR28 ;  /* 0x0000001c00060c82 */ /* 0x004fe20008000000 */
[----:B------:R-:W-:Y:S01]  /*1d20*/  @UP0 UMOV UR7, UR29 ;  /* 0x0000001d00070c82 */ /* 0x000fe20008000000 */
[----:B-1----:R-:W-:Y:S06]  /*1d30*/  BAR.SYNC.DEFER_BLOCKING 0x0 ;  /* 0x0000000000007b1d */ /* 0x002fec0000010000 */
[----:B------:R1:W-:Y:S01]  /*1d40*/  @UP1 UTMASTG.2D [UR16], [UR6] ;  /* 0x00000010060013b5 */ /* 0x0003e20008008000 */
[----:B------:R0:W-:Y:S01]  /*1d50*/  UTMACMDFLUSH ;  /* 0x00000000000079b7 */ /* 0x0001e20000000000 */
[----:B------:R-:W-:-:S04]  /*1d60*/  DEPBAR.LE SB0, 0x0 ;  /* 0x000080000000791a */ /* 0x000fc80000000000 */
[----:B------:R-:W-:Y:S06]  /*1d70*/  BAR.SYNC.DEFER_BLOCKING 0x0 ;  /* 0x0000000000007b1d */ /* 0x000fec0000010000 */
[----:B-1----:R-:W-:Y:S05]  /*1d80*/  EXIT ;  /* 0x000000000000794d */ /* 0x002fea0003800000 */
.L_x_48:
[----:B------:R-:W1:Y:S02]  /*1d90*/  SYNCS.PHASECHK.TRANS64.TRYWAIT P0, [UR20+0xc000], R2 ;  /* 0x00c00002ff0075a7 */ /* 0x000e640008000154 */
[----:B-1----:R-:W-:Y:S05]  /*1da0*/  @!P0 BRA `(.L_x_48) ;  /* 0xfffffffc00f88947 */ /* 0x002fea000383ffff */
[----:B------:R-:W-:Y:S05]  /*1db0*/  BRA `(.L_x_50) ;  /* 0xfffffff800907947 */ /* 0x000fea000383ffff */
.L_x_51:
[----:B------:R-:W-:-:S00]  /*1dc0*/  BRA `(.L_x_51) ;  /* 0xfffffffc00fc7947 */ /* 0x000fc0000383ffff */
[----:B------:R-:W-:-:S00]  /*1dd0*/  NOP ;  /* 0x0000000000007918 */ /* 0x000fc00000000000 */
        /* <DEDUP_REMOVED lines=10> */
.L_x_52:


//--------------------- .nv.shared.gluon_wgmma    --------------------------
	.section	.nv.shared.gluon_wgmma,"aw",@nobits
	.sectionflags	@""
	.align	16
	.zero		1024


//--------------------- .nv.shared.reserved.0     --------------------------
	.section	.nv.shared.reserved.0,"aw",@nobits
	.weak		__nv_reservedSMEM_offset_0_alias
	.size		__nv_reservedSMEM_offset_0_alias, 0, 0
	.other		__nv_reservedSMEM_offset_0_alias,@"STO_CUDA_RESERVED_SHARED STV_DEFAULT"
__nv_reservedSMEM_offset_0_alias:
	.zero		0


//--------------------- .nv.constant0.gluon_wgmma --------------------------
	.section	.nv.constant0.gluon_wgmma,"a",@progbits
	.sectionflags	@""
	.align	4
.nv.constant0.gluon_wgmma:
	.zero		608


//--------------------- SYMBOLS --------------------------

	.type		.nv.reservedSmem.offset0,@object
	.size		.nv.reservedSmem.offset0,0x4
